// auto-generated by cutlass_sweep.gemm — config: {"arch": "sm_90", "cluster_m": 1, "cluster_n": 1, "dtype": "fp16", "dtype_b": "fp16", "layout": "nt", "stages": 0, "tile_k": 256, "tile_m": 128, "tile_n": 16}
#include "cutlass/cutlass.h"
#include "cutlass/gemm/collective/collective_builder.hpp"
#include "cutlass/gemm/device/gemm_universal_adapter.h"
#include "cutlass/gemm/kernel/gemm_universal.hpp"
#include "cutlass/epilogue/collective/collective_builder.hpp"

using ElemA = cutlass::half_t;
using ElemB = cutlass::half_t;
using ElemCD = cutlass::half_t;
using Acc  = float;
using TileShape    = cute::Shape<cute::_128, cute::_16, cute::_256>;
using ClusterShape = cute::Shape<cute::_1, cute::_1, cute::_1>;

using CollectiveEpilogue = typename cutlass::epilogue::collective::CollectiveBuilder<
    cutlass::arch::Sm90, cutlass::arch::OpClassTensorOp,
    TileShape, ClusterShape,
    cutlass::epilogue::collective::EpilogueTileAuto,
    Acc, Acc,
    ElemCD, cutlass::layout::RowMajor, 128 / cutlass::sizeof_bits<ElemCD>::value,
    ElemCD, cutlass::layout::RowMajor, 128 / cutlass::sizeof_bits<ElemCD>::value,
    cutlass::epilogue::collective::EpilogueScheduleAuto
  >::CollectiveOp;

using CollectiveMainloop = typename cutlass::gemm::collective::CollectiveBuilder<
    cutlass::arch::Sm90, cutlass::arch::OpClassTensorOp,
    ElemA, cutlass::layout::RowMajor, 128 / cutlass::sizeof_bits<ElemA>::value,
    ElemB, cutlass::layout::ColumnMajor, 128 / cutlass::sizeof_bits<ElemB>::value,
    Acc,
    TileShape, ClusterShape,
    cutlass::gemm::collective::StageCountAutoCarveout<static_cast<int>(sizeof(typename CollectiveEpilogue::SharedStorage))>,
    cutlass::gemm::collective::KernelScheduleAuto
  >::CollectiveOp;

using GemmKernel = cutlass::gemm::kernel::GemmUniversal<
    cute::Shape<int,int,int,int>,
    CollectiveMainloop,
    CollectiveEpilogue
>;
using Gemm = cutlass::gemm::device::GemmUniversalAdapter<GemmKernel>;

// Force the device kernel symbol into the cubin without needing a host main.
auto* _anchor = &cutlass::device_kernel<GemmKernel>;


// ===== COMPILED SASS (sm_90a) =====

	.target	sm_90a

	.elftype	@"ET_EXEC"


//--------------------- .note.nv.tkinfo           --------------------------
	.section	.note.nv.tkinfo,"",@"SHT_NOTE"
	.sectionflags	@"SHF_NOTE_NV_TKINFO"
	.tkinfo
        /*0018*/ 	.word	0x00000002
        /*0030*/ 	.string	""
        /*0030*/ 	.string	"ptxas"
        /*0030*/ 	.string	"Cuda compilation tools, release 13.0, V13.0.88"
        /*0030*/ 	.string	"Build cuda_13.0.r13.0/compiler.36424714_0"
        /*0030*/ 	.string	"-arch sm_90a -m 64 "



//--------------------- .note.nv.cuinfo           --------------------------
	.section	.note.nv.cuinfo,"",@"SHT_NOTE"
	.sectionflags	@"SHF_NOTE_NV_CUINFO"
        /*0018*/ 	.short	0x0002
        /*001a*/ 	.short	0x005a
        /*001c*/ 	.short	0x0082
	.zero		2


//--------------------- .nv.info                  --------------------------
	.section	.nv.info,"",@"SHT_CUDA_INFO"
	.align	4


	//----- nvinfo : EIATTR_REGCOUNT
	.align		4
        /*0000*/ 	.byte	0x04, 0x2f
        /*0002*/ 	.short	(.L_15 - .L_14)
	.align		4
.L_14:
        /*0004*/ 	.word	index@(_ZN7cutlass13device_kernelINS_4gemm6kernel13GemmUniversalIN4cute5tupleIJiiiiEEENS1_10collective13CollectiveMmaINS1_34MainloopSm90TmaGmmaWarpSpecializedILi3ENS5_IJNS4_1CILi1EEESB_SB_EEENS1_35KernelTmaWarpSpecializedCooperativeEEENS5_IJNSA_ILi128EEENSA_ILi16EEENSA_ILi256EEEEEENS_6half_tENS5_IJlSB_lEEESJ_SK_NS4_8TiledMMAINS4_8MMA_AtomIJNS4_4SM904GMMA25MMA_64x16x16_F32F16F16_SSILNSO_5MajorE0ELSQ_0ELNSO_7ScaleInE1ELSR_1EEEEEENS4_6LayoutINS5_IJNSA_ILi2EEESB_SB_EEENS5_IJSB_NSA_ILi0EEESX_EEEEENS5_IJNS4_10UnderscoreES10_S10_EEEEENS4_13SM90_TMA_LOADENS4_14ComposedLayoutINS4_7SwizzleILi3ELi4ELi3EEENS4_18smem_ptr_flag_bitsILi16EEENSU_INS5_IJNSA_ILi8EEENSA_ILi64EEEEEENS5_IJS1A_SB_EEEEEEEvNS4_8identityES13_S1E_vS1F_EENS_8epilogue10collective6detail29Sm90TmaWarpSpecializedAdapterINS1I_15DefaultEpilogueISJ_SK_SK_NS1H_6thread17LinearCombinationISJ_Li1EffLNS1M_9ScaleType4KindE0ELNS_15FloatRoundStyleE2ESJ_EENS1_15EpilogueDefaultEEEEEvvEEEEvNT_6ParamsE)
        /*0008*/ 	.word	0x000000a8


	//----- nvinfo : EIATTR_FRAME_SIZE
	.align		4
.L_15:
        /*000c*/ 	.byte	0x04, 0x11
        /*000e*/ 	.short	(.L_17 - .L_16)
	.align		4
.L_16:
        /*0010*/ 	.word	index@(_ZN7cutlass13device_kernelINS_4gemm6kernel13GemmUniversalIN4cute5tupleIJiiiiEEENS1_10collective13CollectiveMmaINS1_34MainloopSm90TmaGmmaWarpSpecializedILi3ENS5_IJNS4_1CILi1EEESB_SB_EEENS1_35KernelTmaWarpSpecializedCooperativeEEENS5_IJNSA_ILi128EEENSA_ILi16EEENSA_ILi256EEEEEENS_6half_tENS5_IJlSB_lEEESJ_SK_NS4_8TiledMMAINS4_8MMA_AtomIJNS4_4SM904GMMA25MMA_64x16x16_F32F16F16_SSILNSO_5MajorE0ELSQ_0ELNSO_7ScaleInE1ELSR_1EEEEEENS4_6LayoutINS5_IJNSA_ILi2EEESB_SB_EEENS5_IJSB_NSA_ILi0EEESX_EEEEENS5_IJNS4_10UnderscoreES10_S10_EEEEENS4_13SM90_TMA_LOADENS4_14ComposedLayoutINS4_7SwizzleILi3ELi4ELi3EEENS4_18smem_ptr_flag_bitsILi16EEENSU_INS5_IJNSA_ILi8EEENSA_ILi64EEEEEENS5_IJS1A_SB_EEEEEEEvNS4_8identityES13_S1E_vS1F_EENS_8epilogue10collective6detail29Sm90TmaWarpSpecializedAdapterINS1I_15DefaultEpilogueISJ_SK_SK_NS1H_6thread17LinearCombinationISJ_Li1EffLNS1M_9ScaleType4KindE0ELNS_15FloatRoundStyleE2ESJ_EENS1_15EpilogueDefaultEEEEEvvEEEEvNT_6ParamsE)
        /*0014*/ 	.word	0x00000000


	//----- nvinfo : EIATTR_MIN_STACK_SIZE
	.align		4
.L_17:
        /*0018*/ 	.byte	0x04, 0x12
        /*001a*/ 	.short	(.L_19 - .L_18)
	.align		4
.L_18:
        /*001c*/ 	.word	index@(_ZN7cutlass13device_kernelINS_4gemm6kernel13GemmUniversalIN4cute5tupleIJiiiiEEENS1_10collective13CollectiveMmaINS1_34MainloopSm90TmaGmmaWarpSpecializedILi3ENS5_IJNS4_1CILi1EEESB_SB_EEENS1_35KernelTmaWarpSpecializedCooperativeEEENS5_IJNSA_ILi128EEENSA_ILi16EEENSA_ILi256EEEEEENS_6half_tENS5_IJlSB_lEEESJ_SK_NS4_8TiledMMAINS4_8MMA_AtomIJNS4_4SM904GMMA25MMA_64x16x16_F32F16F16_SSILNSO_5MajorE0ELSQ_0ELNSO_7ScaleInE1ELSR_1EEEEEENS4_6LayoutINS5_IJNSA_ILi2EEESB_SB_EEENS5_IJSB_NSA_ILi0EEESX_EEEEENS5_IJNS4_10UnderscoreES10_S10_EEEEENS4_13SM90_TMA_LOADENS4_14ComposedLayoutINS4_7SwizzleILi3ELi4ELi3EEENS4_18smem_ptr_flag_bitsILi16EEENSU_INS5_IJNSA_ILi8EEENSA_ILi64EEEEEENS5_IJS1A_SB_EEEEEEEvNS4_8identityES13_S1E_vS1F_EENS_8epilogue10collective6detail29Sm90TmaWarpSpecializedAdapterINS1I_15DefaultEpilogueISJ_SK_SK_NS1H_6thread17LinearCombinationISJ_Li1EffLNS1M_9ScaleType4KindE0ELNS_15FloatRoundStyleE2ESJ_EENS1_15EpilogueDefaultEEEEEvvEEEEvNT_6ParamsE)
        /*0020*/ 	.word	0x00000000
.L_19:


//--------------------- .nv.compat                --------------------------
	.section	.nv.compat,"",@"SHT_CUDA_COMPAT_INFO"
	.align	4
        /*0000*/ 	.byte	0x02, 0x09, 0x01, 0x00, 0x02, 0x02, 0x04, 0x00, 0x02, 0x05, 0x05, 0x00, 0x03, 0x07, 0x01, 0x01
        /*0010*/ 	.byte	0x02, 0x03, 0x01, 0x00, 0x02, 0x06, 0x01, 0x00, 0x04, 0x0b, 0x08, 0x00, 0x00, 0x00, 0x00, 0x00
        /*0020*/ 	.byte	0x00, 0x00, 0x00, 0x00


//--------------------- .nv.info._ZN7cutlass13device_kernelINS_4gemm6kernel13GemmUniversalIN4cute5tupleIJiiiiEEENS1_10collective13CollectiveMmaINS1_34MainloopSm90TmaGmmaWarpSpecializedILi3ENS5_IJNS4_1CILi1EEESB_SB_EEENS1_35KernelTmaWarpSpecializedCooperativeEEENS5_IJNSA_ILi128EEENSA_ILi16EEENSA_ILi256EEEEEENS_6half_tENS5_IJlSB_lEEESJ_SK_NS4_8TiledMMAINS4_8MMA_AtomIJNS4_4SM904GMMA25MMA_64x16x16_F32F16F16_SSILNSO_5MajorE0ELSQ_0ELNSO_7ScaleInE1ELSR_1EEEEEENS4_6LayoutINS5_IJNSA_ILi2EEESB_SB_EEENS5_IJSB_NSA_ILi0EEESX_EEEEENS5_IJNS4_10UnderscoreES10_S10_EEEEENS4_13SM90_TMA_LOADENS4_14ComposedLayoutINS4_7SwizzleILi3ELi4ELi3EEENS4_18smem_ptr_flag_bitsILi16EEENSU_INS5_IJNSA_ILi8EEENSA_ILi64EEEEEENS5_IJS1A_SB_EEEEEEEvNS4_8identityES13_S1E_vS1F_EENS_8epilogue10collective6detail29Sm90TmaWarpSpecializedAdapterINS1I_15DefaultEpilogueISJ_SK_SK_NS1H_6thread17LinearCombinationISJ_Li1EffLNS1M_9ScaleType4KindE0ELNS_15FloatRoundStyleE2ESJ_EENS1_15EpilogueDefaultEEEEEvvEEEEvNT_6ParamsE --------------------------
	.section	.nv.info._ZN7cutlass13device_kernelINS_4gemm6kernel13GemmUniversalIN4cute5tupleIJiiiiEEENS1_10collective13CollectiveMmaINS1_34MainloopSm90TmaGmmaWarpSpecializedILi3ENS5_IJNS4_1CILi1EEESB_SB_EEENS1_35KernelTmaWarpSpecializedCooperativeEEENS5_IJNSA_ILi128EEENSA_ILi16EEENSA_ILi256EEEEEENS_6half_tENS5_IJlSB_lEEESJ_SK_NS4_8TiledMMAINS4_8MMA_AtomIJNS4_4SM904GMMA25MMA_64x16x16_F32F16F16_SSILNSO_5MajorE0ELSQ_0ELNSO_7ScaleInE1ELSR_1EEEEEENS4_6LayoutINS5_IJNSA_ILi2EEESB_SB_EEENS5_IJSB_NSA_ILi0EEESX_EEEEENS5_IJNS4_10UnderscoreES10_S10_EEEEENS4_13SM90_TMA_LOADENS4_14ComposedLayoutINS4_7SwizzleILi3ELi4ELi3EEENS4_18smem_ptr_flag_bitsILi16EEENSU_INS5_IJNSA_ILi8EEENSA_ILi64EEEEEENS5_IJS1A_SB_EEEEEEEvNS4_8identityES13_S1E_vS1F_EENS_8epilogue10collective6detail29Sm90TmaWarpSpecializedAdapterINS1I_15DefaultEpilogueISJ_SK_SK_NS1H_6thread17LinearCombinationISJ_Li1EffLNS1M_9ScaleType4KindE0ELNS_15FloatRoundStyleE2ESJ_EENS1_15EpilogueDefaultEEEEEvvEEEEvNT_6ParamsE,"",@"SHT_CUDA_INFO"
	.sectionflags	@""
	.align	4


	//----- nvinfo : EIATTR_CUDA_API_VERSION
	.align		4
        /*0000*/ 	.byte	0x04, 0x37
        /*0002*/ 	.short	(.L_21 - .L_20)
.L_20:
        /*0004*/ 	.word	0x00000082


	//----- nvinfo : EIATTR_KPARAM_INFO
	.align		4
.L_21:
        /*0008*/ 	.byte	0x04, 0x17
        /*000a*/ 	.short	(.L_23 - .L_22)
.L_22:
        /*000c*/ 	.word	0x00000000
        /*0010*/ 	.short	0x0000
        /*0012*/ 	.short	0x0070
        /*0014*/ 	.byte	0x00, 0xf0, 0x01, 0x10


	//----- nvinfo : EIATTR_SPARSE_MMA_MASK
	.align		4
.L_23:
        /*0018*/ 	.byte	0x03, 0x50
        /*001a*/ 	.short	0x0000


	//----- nvinfo : EIATTR_MAXREG_COUNT
	.align		4
        /*001c*/ 	.byte	0x03, 0x1b
        /*001e*/ 	.short	0x00a8


	//----- nvinfo : EIATTR_NUM_BARRIERS
	.align		4
        /*0020*/ 	.byte	0x02, 0x4c
        /*0022*/ 	.byte	0x01
	.zero		1


	//----- nvinfo : EIATTR_EXTERNS
	.align		4
        /*0024*/ 	.byte	0x04, 0x0f
        /*0026*/ 	.short	(.L_25 - .L_24)


	//   ....[0]....
	.align		4
.L_24:
        /*0028*/ 	.word	index@(__assertfail)


	//----- nvinfo : EIATTR_MERCURY_ISA_VERSION
	.align		4
.L_25:
        /*002c*/ 	.byte	0x03, 0x5f
        /*002e*/ 	.short	0x0101


	//----- nvinfo : EIATTR_INT_WARP_WIDE_INSTR_OFFSETS
	.align		4
        /*0030*/ 	.byte	0x04, 0x31
        /*0032*/ 	.short	(.L_27 - .L_26)


	//   ....[0]....
.L_26:
        /*0034*/ 	.word	0x00000390


	//   ....[1]....
        /*0038*/ 	.word	0x000003a0


	//   ....[2]....
        /*003c*/ 	.word	0x000004c0


	//----- nvinfo : EIATTR_COOP_GROUP_MASK_REGIDS
	.align		4
.L_27:
        /*0040*/ 	.byte	0x04, 0x29
        /*0042*/ 	.short	(.L_29 - .L_28)


	//   ....[0]....
.L_28:
        /*0044*/ 	.word	0xffffffff


	//   ....[1]....
        /*0048*/ 	.word	0xffffffff


	//   ....[2]....
        /*004c*/ 	.word	0xffffffff


	//   ....[3]....
        /*0050*/ 	.word	0xffffffff


	//   ....[4]....
        /*0054*/ 	.word	0xffffffff


	//----- nvinfo : EIATTR_COOP_GROUP_INSTR_OFFSETS
	.align		4
.L_29:
        /*0058*/ 	.byte	0x04, 0x28
        /*005a*/ 	.short	(.L_31 - .L_30)


	//   ....[0]....
.L_30:
        /*005c*/ 	.word	0x00000060


	//   ....[1]....
        /*0060*/ 	.word	0x00000070


	//   ....[2]....
        /*0064*/ 	.word	0x00000130


	//   ....[3]....
        /*0068*/ 	.word	0x000002a0


	//   ....[4]....
        /*006c*/ 	.word	0x00001160


	//----- nvinfo : EIATTR_REG_RECONFIG
	.align		4
.L_31:
        /*0070*/ 	.byte	0x01, 0x54
	.zero		2


	//----- nvinfo : EIATTR_SYSCALL_OFFSETS
	.align		4
        /*0074*/ 	.byte	0x04, 0x46
        /*0076*/ 	.short	(.L_33 - .L_32)


	//   ....[0]....
.L_32:
        /*0078*/ 	.word	0x00001350


	//----- nvinfo : EIATTR_MBARRIER_INSTR_OFFSETS
	.align		4
.L_33:
        /*007c*/ 	.byte	0x04, 0x39
        /*007e*/ 	.short	(.L_35 - .L_34)


	//   ....[0]....
.L_34:
        /*0080*/ 	.word	0x00000230
        /*0084*/ 	.word	0x000000ff
        /*0088*/ 	.word	0x00000000
        /*008c*/ 	.short	0x0100
        /*008e*/ 	.byte	0x08
	.zero		1


	//   ....[1]....
        /*0090*/ 	.word	0x00000240
        /*0094*/ 	.word	0x000000ff
        /*0098*/ 	.word	0x00000018
        /*009c*/ 	.short	0x0100
        /*009e*/ 	.byte	0x08
	.zero		1


	//   ....[2]....
        /*00a0*/ 	.word	0x00000250
        /*00a4*/ 	.word	0x000000ff
        /*00a8*/ 	.word	0x00000008
        /*00ac*/ 	.short	0x0100
        /*00ae*/ 	.byte	0x08
	.zero		1


	//   ....[3]....
        /*00b0*/ 	.word	0x00000260
        /*00b4*/ 	.word	0x000000ff
        /*00b8*/ 	.word	0x00000020
        /*00bc*/ 	.short	0x0100
        /*00be*/ 	.byte	0x08
	.zero		1


	//   ....[4]....
        /*00c0*/ 	.word	0x00000270
        /*00c4*/ 	.word	0x000000ff
        /*00c8*/ 	.word	0x00000010
        /*00cc*/ 	.short	0x0100
        /*00ce*/ 	.byte	0x08
	.zero		1


	//   ....[5]....
        /*00d0*/ 	.word	0x00000280
        /*00d4*/ 	.word	0x000000ff
        /*00d8*/ 	.word	0x00000028
        /*00dc*/ 	.short	0x0100
        /*00de*/ 	.byte	0x08
	.zero		1


	//   ....[6]....
        /*00e0*/ 	.word	0x00000540
        /*00e4*/ 	.word	0x000000ff
        /*00e8*/ 	.word	0x00000040
        /*00ec*/ 	.short	0x0100
        /*00ee*/ 	.byte	0x08
	.zero		1


	//   ....[7]....
        /*00f0*/ 	.word	0x000005a0
        /*00f4*/ 	.word	0x000000ff
        /*00f8*/ 	.word	0x00000048
        /*00fc*/ 	.short	0x0100
        /*00fe*/ 	.byte	0x08
	.zero		1


	//   ....[8]....
        /*0100*/ 	.word	0x000013d0
        /*0104*/ 	.word	0x00000003
        /*0108*/ 	.word	0x00000000
        /*010c*/ 	.short	0x010a
        /*010e*/ 	.byte	0x3f
	.zero		1


	//   ....[9]....
        /*0110*/ 	.word	0x00001430
        /*0114*/ 	.word	0x00000003
        /*0118*/ 	.word	0x00000000
        /*011c*/ 	.short	0x010a
        /*011e*/ 	.byte	0x3f
	.zero		1


	//   ....[10]....
        /*0120*/ 	.word	0x00001ce0
        /*0124*/ 	.word	0x000000ff
        /*0128*/ 	.word	0x00000000
        /*012c*/ 	.short	0x010a
        /*012e*/ 	.byte	0x04
	.zero		1


	//   ....[11]....
        /*0130*/ 	.word	0x00001d20
        /*0134*/ 	.word	0x000000ff
        /*0138*/ 	.word	0x00000000
        /*013c*/ 	.short	0x010a
        /*013e*/ 	.byte	0x04
	.zero		1


	//   ....[12]....
        /*0140*/ 	.word	0x000024c0
        /*0144*/ 	.word	0x000000ff
        /*0148*/ 	.word	0x00000000
        /*014c*/ 	.short	0x0101
        /*014e*/ 	.byte	0x0a
	.zero		1


	//   ....[13]....
        /*0150*/ 	.word	0x000026a0
        /*0154*/ 	.word	0x000000ff
        /*0158*/ 	.word	0x00000000
        /*015c*/ 	.short	0x0101
        /*015e*/ 	.byte	0x06
	.zero		1


	//   ....[14]....
        /*0160*/ 	.word	0x000042e0
        /*0164*/ 	.word	0x0000000e
        /*0168*/ 	.word	0x00000018
        /*016c*/ 	.short	0x010a
        /*016e*/ 	.byte	0x3f
	.zero		1


	//   ....[15]....
        /*0170*/ 	.word	0x00004890
        /*0174*/ 	.word	0x00000005
        /*0178*/ 	.word	0x00000048
        /*017c*/ 	.short	0x0101
        /*017e*/ 	.byte	0x3f
	.zero		1


	//   ....[16]....
        /*0180*/ 	.word	0x00004fd0
        /*0184*/ 	.word	0x00000007
        /*0188*/ 	.word	0x00000000
        /*018c*/ 	.short	0x010a
        /*018e*/ 	.byte	0x3f
	.zero		1


	//   ....[17]....
        /*0190*/ 	.word	0x00005050
        /*0194*/ 	.word	0x00000006
        /*0198*/ 	.word	0x00000000
        /*019c*/ 	.short	0x010a
        /*019e*/ 	.byte	0x3f
	.zero		1


	//   ....[18]....
        /*01a0*/ 	.word	0x000050e0
        /*01a4*/ 	.word	0x00000003
        /*01a8*/ 	.word	0x00000000
        /*01ac*/ 	.short	0x010a
        /*01ae*/ 	.byte	0x3f
	.zero		1


	//   ....[19]....
        /*01b0*/ 	.word	0x00005140
        /*01b4*/ 	.word	0x00000003
        /*01b8*/ 	.word	0x00000000
        /*01bc*/ 	.short	0x010a
        /*01be*/ 	.byte	0x3f
	.zero		1


	//   ....[20]....
        /*01c0*/ 	.word	0x000051a0
        /*01c4*/ 	.word	0x00000003
        /*01c8*/ 	.word	0x00000000
        /*01cc*/ 	.short	0x010a
        /*01ce*/ 	.byte	0x3f
	.zero		1


	//   ....[21]....
        /*01d0*/ 	.word	0x00005270
        /*01d4*/ 	.word	0x0000000e
        /*01d8*/ 	.word	0x00000018
        /*01dc*/ 	.short	0x010a
        /*01de*/ 	.byte	0x3f
	.zero		1


	//   ....[22]....
        /*01e0*/ 	.word	0x00005340
        /*01e4*/ 	.word	0x00000007
        /*01e8*/ 	.word	0x00000000
        /*01ec*/ 	.short	0x010a
        /*01ee*/ 	.byte	0x3f
	.zero		1


	//   ....[23]....
        /*01f0*/ 	.word	0x00005390
        /*01f4*/ 	.word	0x00000006
        /*01f8*/ 	.word	0x00000000
        /*01fc*/ 	.short	0x010a
        /*01fe*/ 	.byte	0x3f
	.zero		1


	//----- nvinfo : EIATTR_NUM_MBARRIERS
	.align		4
.L_35:
        /*0200*/ 	.byte	0x03, 0x38
        /*0202*/ 	.short	0x0008


	//----- nvinfo : EIATTR_EXIT_INSTR_OFFSETS
	.align		4
        /*0204*/ 	.byte	0x04, 0x1c
        /*0206*/ 	.short	(.L_37 - .L_36)


	//   ....[0]....
.L_36:
        /*0208*/ 	.word	0x00000640


	//   ....[1]....
        /*020c*/ 	.word	0x00000f00


	//   ....[2]....
        /*0210*/ 	.word	0x000039c0


	//   ....[3]....
        /*0214*/ 	.word	0x00003ff0


	//   ....[4]....
        /*0218*/ 	.word	0x00005130


	//----- nvinfo : EIATTR_MAX_THREADS
	.align		4
.L_37:
        /*021c*/ 	.byte	0x04, 0x05
        /*021e*/ 	.short	(.L_39 - .L_38)
.L_38:
        /*0220*/ 	.word	0x00000180
        /*0224*/ 	.word	0x00000001
        /*0228*/ 	.word	0x00000001


	//----- nvinfo : EIATTR_CRS_STACK_SIZE
	.align		4
.L_39:
        /*022c*/ 	.byte	0x04, 0x1e
        /*022e*/ 	.short	(.L_41 - .L_40)
.L_40:
        /*0230*/ 	.word	0x00000000


	//----- nvinfo : EIATTR_CBANK_PARAM_SIZE
	.align		4
.L_41:
        /*0234*/ 	.byte	0x03, 0x19
        /*0236*/ 	.short	0x0470


	//----- nvinfo : EIATTR_PARAM_CBANK
	.align		4
        /*0238*/ 	.byte	0x04, 0x0a
        /*023a*/ 	.short	(.L_43 - .L_42)
	.align		4
.L_42:
        /*023c*/ 	.word	index@(.nv.constant0._ZN7cutlass13device_kernelINS_4gemm6kernel13GemmUniversalIN4cute5tupleIJiiiiEEENS1_10collective13CollectiveMmaINS1_34MainloopSm90TmaGmmaWarpSpecializedILi3ENS5_IJNS4_1CILi1EEESB_SB_EEENS1_35KernelTmaWarpSpecializedCooperativeEEENS5_IJNSA_ILi128EEENSA_ILi16EEENSA_ILi256EEEEEENS_6half_tENS5_IJlSB_lEEESJ_SK_NS4_8TiledMMAINS4_8MMA_AtomIJNS4_4SM904GMMA25MMA_64x16x16_F32F16F16_SSILNSO_5MajorE0ELSQ_0ELNSO_7ScaleInE1ELSR_1EEEEEENS4_6LayoutINS5_IJNSA_ILi2EEESB_SB_EEENS5_IJSB_NSA_ILi0EEESX_EEEEENS5_IJNS4_10UnderscoreES10_S10_EEEEENS4_13SM90_TMA_LOADENS4_14ComposedLayoutINS4_7SwizzleILi3ELi4ELi3EEENS4_18smem_ptr_flag_bitsILi16EEENSU_INS5_IJNSA_ILi8EEENSA_ILi64EEEEEENS5_IJS1A_SB_EEEEEEEvNS4_8identityES13_S1E_vS1F_EENS_8epilogue10collective6detail29Sm90TmaWarpSpecializedAdapterINS1I_15DefaultEpilogueISJ_SK_SK_NS1H_6thread17LinearCombinationISJ_Li1EffLNS1M_9ScaleType4KindE0ELNS_15FloatRoundStyleE2ESJ_EENS1_15EpilogueDefaultEEEEEvvEEEEvNT_6ParamsE)
        /*0240*/ 	.short	0x0210
        /*0242*/ 	.short	0x0470


	//----- nvinfo : EIATTR_SW_WAR
	.align		4
.L_43:
        /*0244*/ 	.byte	0x04, 0x36
        /*0246*/ 	.short	(.L_45 - .L_44)
.L_44:
        /*0248*/ 	.word	0x00000008
.L_45:


//--------------------- .nv.callgraph             --------------------------
	.section	.nv.callgraph,"",@"SHT_CUDA_CALLGRAPH"
	.align	4
	.sectionentsize	8
	.align		4
        /*0000*/ 	.word	0x00000000
	.align		4
        /*0004*/ 	.word	0xffffffff
	.align		4
        /*0008*/ 	.word	index@(_ZN7cutlass13device_kernelINS_4gemm6kernel13GemmUniversalIN4cute5tupleIJiiiiEEENS1_10collective13CollectiveMmaINS1_34MainloopSm90TmaGmmaWarpSpecializedILi3ENS5_IJNS4_1CILi1EEESB_SB_EEENS1_35KernelTmaWarpSpecializedCooperativeEEENS5_IJNSA_ILi128EEENSA_ILi16EEENSA_ILi256EEEEEENS_6half_tENS5_IJlSB_lEEESJ_SK_NS4_8TiledMMAINS4_8MMA_AtomIJNS4_4SM904GMMA25MMA_64x16x16_F32F16F16_SSILNSO_5MajorE0ELSQ_0ELNSO_7ScaleInE1ELSR_1EEEEEENS4_6LayoutINS5_IJNSA_ILi2EEESB_SB_EEENS5_IJSB_NSA_ILi0EEESX_EEEEENS5_IJNS4_10UnderscoreES10_S10_EEEEENS4_13SM90_TMA_LOADENS4_14ComposedLayoutINS4_7SwizzleILi3ELi4ELi3EEENS4_18smem_ptr_flag_bitsILi16EEENSU_INS5_IJNSA_ILi8EEENSA_ILi64EEEEEENS5_IJS1A_SB_EEEEEEEvNS4_8identityES13_S1E_vS1F_EENS_8epilogue10collective6detail29Sm90TmaWarpSpecializedAdapterINS1I_15DefaultEpilogueISJ_SK_SK_NS1H_6thread17LinearCombinationISJ_Li1EffLNS1M_9ScaleType4KindE0ELNS_15FloatRoundStyleE2ESJ_EENS1_15EpilogueDefaultEEEEEvvEEEEvNT_6ParamsE)
	.align		4
        /*000c*/ 	.word	index@(__assertfail)
	.align		4
        /*0010*/ 	.word	0x00000000
	.align		4
        /*0014*/ 	.word	0xfffffffe
	.align		4
        /*0018*/ 	.word	0x00000000
	.align		4
        /*001c*/ 	.word	0xfffffffd
	.align		4
        /*0020*/ 	.word	0x00000000
	.align		4
        /*0024*/ 	.word	0xfffffffc


//--------------------- .nv.constant4             --------------------------
	.section	.nv.constant4,"a",@progbits
	.align	8
	.align		8
.nv.constant4:
        /*0000*/ 	.dword	__assertfail
	.align		8
        /*0008*/ 	.dword	__unnamed_1
	.align		8
        /*0010*/ 	.dword	_ZN40_INTERNAL_90a7f280_4_k_cu_aeece90d_147654cuda3std3__45__cpo5beginE
	.align		8
        /*0018*/ 	.dword	_ZN40_INTERNAL_90a7f280_4_k_cu_aeece90d_147654cuda3std3__45__cpo3endE
	.align		8
        /*0020*/ 	.dword	_ZN40_INTERNAL_90a7f280_4_k_cu_aeece90d_147654cuda3std3__45__cpo6cbeginE
	.align		8
        /*0028*/ 	.dword	_ZN40_INTERNAL_90a7f280_4_k_cu_aeece90d_147654cuda3std3__45__cpo4cendE
	.align		8
        /*0030*/ 	.dword	_ZN40_INTERNAL_90a7f280_4_k_cu_aeece90d_147654cuda3std3__442_GLOBAL__N__90a7f280_4_k_cu_aeece90d_147656ignoreE
	.align		8
        /*0038*/ 	.dword	_ZN40_INTERNAL_90a7f280_4_k_cu_aeece90d_147654cuda3std3__419piecewise_constructE
	.align		8
        /*0040*/ 	.dword	_ZN40_INTERNAL_90a7f280_4_k_cu_aeece90d_147654cuda3std3__48in_placeE
	.align		8
        /*0048*/ 	.dword	_ZN40_INTERNAL_90a7f280_4_k_cu_aeece90d_147654cuda3std6ranges3__45__cpo4swapE
	.align		8
        /*0050*/ 	.dword	_ZN40_INTERNAL_90a7f280_4_k_cu_aeece90d_147654cuda3std6ranges3__45__cpo9iter_moveE
	.align		8
        /*0058*/ 	.dword	_ZN40_INTERNAL_90a7f280_4_k_cu_aeece90d_147654cute7productE
	.align		8
        /*0060*/ 	.dword	_ZN40_INTERNAL_90a7f280_4_k_cu_aeece90d_147654cute1_E
	.align		8
        /*0068*/ 	.dword	$str$22
	.align		8
        /*0070*/ 	.dword	$str$23


//--------------------- .text._ZN7cutlass13device_kernelINS_4gemm6kernel13GemmUniversalIN4cute5tupleIJiiiiEEENS1_10collective13CollectiveMmaINS1_34MainloopSm90TmaGmmaWarpSpecializedILi3ENS5_IJNS4_1CILi1EEESB_SB_EEENS1_35KernelTmaWarpSpecializedCooperativeEEENS5_IJNSA_ILi128EEENSA_ILi16EEENSA_ILi256EEEEEENS_6half_tENS5_IJlSB_lEEESJ_SK_NS4_8TiledMMAINS4_8MMA_AtomIJNS4_4SM904GMMA25MMA_64x16x16_F32F16F16_SSILNSO_5MajorE0ELSQ_0ELNSO_7ScaleInE1ELSR_1EEEEEENS4_6LayoutINS5_IJNSA_ILi2EEESB_SB_EEENS5_IJSB_NSA_ILi0EEESX_EEEEENS5_IJNS4_10UnderscoreES10_S10_EEEEENS4_13SM90_TMA_LOADENS4_14ComposedLayoutINS4_7SwizzleILi3ELi4ELi3EEENS4_18smem_ptr_flag_bitsILi16EEENSU_INS5_IJNSA_ILi8EEENSA_ILi64EEEEEENS5_IJS1A_SB_EEEEEEEvNS4_8identityES13_S1E_vS1F_EENS_8epilogue10collective6detail29Sm90TmaWarpSpecializedAdapterINS1I_15DefaultEpilogueISJ_SK_SK_NS1H_6thread17LinearCombinationISJ_Li1EffLNS1M_9ScaleType4KindE0ELNS_15FloatRoundStyleE2ESJ_EENS1_15EpilogueDefaultEEEEEvvEEEEvNT_6ParamsE --------------------------
	.section	.text._ZN7cutlass13device_kernelINS_4gemm6kernel13GemmUniversalIN4cute5tupleIJiiiiEEENS1_10collective13CollectiveMmaINS1_34MainloopSm90TmaGmmaWarpSpecializedILi3ENS5_IJNS4_1CILi1EEESB_SB_EEENS1_35KernelTmaWarpSpecializedCooperativeEEENS5_IJNSA_ILi128EEENSA_ILi16EEENSA_ILi256EEEEEENS_6half_tENS5_IJlSB_lEEESJ_SK_NS4_8TiledMMAINS4_8MMA_AtomIJNS4_4SM904GMMA25MMA_64x16x16_F32F16F16_SSILNSO_5MajorE0ELSQ_0ELNSO_7ScaleInE1ELSR_1EEEEEENS4_6LayoutINS5_IJNSA_ILi2EEESB_SB_EEENS5_IJSB_NSA_ILi0EEESX_EEEEENS5_IJNS4_10UnderscoreES10_S10_EEEEENS4_13SM90_TMA_LOADENS4_14ComposedLayoutINS4_7SwizzleILi3ELi4ELi3EEENS4_18smem_ptr_flag_bitsILi16EEENSU_INS5_IJNSA_ILi8EEENSA_ILi64EEEEEENS5_IJS1A_SB_EEEEEEEvNS4_8identityES13_S1E_vS1F_EENS_8epilogue10collective6detail29Sm90TmaWarpSpecializedAdapterINS1I_15DefaultEpilogueISJ_SK_SK_NS1H_6thread17LinearCombinationISJ_Li1EffLNS1M_9ScaleType4KindE0ELNS_15FloatRoundStyleE2ESJ_EENS1_15EpilogueDefaultEEEEEvvEEEEvNT_6ParamsE,"ax",@progbits
	.align	128
.text._ZN7cutlass13device_kernelINS_4gemm6kernel13GemmUniversalIN4cute5tupleIJiiiiEEENS1_10collective13CollectiveMmaINS1_34MainloopSm90TmaGmmaWarpSpecializedILi3ENS5_IJNS4_1CILi1EEESB_SB_EEENS1_35KernelTmaWarpSpecializedCooperativeEEENS5_IJNSA_ILi128EEENSA_ILi16EEENSA_ILi256EEEEEENS_6half_tENS5_IJlSB_lEEESJ_SK_NS4_8TiledMMAINS4_8MMA_AtomIJNS4_4SM904GMMA25MMA_64x16x16_F32F16F16_SSILNSO_5MajorE0ELSQ_0ELNSO_7ScaleInE1ELSR_1EEEEEENS4_6LayoutINS5_IJNSA_ILi2EEESB_SB_EEENS5_IJSB_NSA_ILi0EEESX_EEEEENS5_IJNS4_10UnderscoreES10_S10_EEEEENS4_13SM90_TMA_LOADENS4_14ComposedLayoutINS4_7SwizzleILi3ELi4ELi3EEENS4_18smem_ptr_flag_bitsILi16EEENSU_INS5_IJNSA_ILi8EEENSA_ILi64EEEEEENS5_IJS1A_SB_EEEEEEEvNS4_8identityES13_S1E_vS1F_EENS_8epilogue10collective6detail29Sm90TmaWarpSpecializedAdapterINS1I_15DefaultEpilogueISJ_SK_SK_NS1H_6thread17LinearCombinationISJ_Li1EffLNS1M_9ScaleType4KindE0ELNS_15FloatRoundStyleE2ESJ_EENS1_15EpilogueDefaultEEEEEvvEEEEvNT_6ParamsE:
        .type           _ZN7cutlass13device_kernelINS_4gemm6kernel13GemmUniversalIN4cute5tupleIJiiiiEEENS1_10collective13CollectiveMmaINS1_34MainloopSm90TmaGmmaWarpSpecializedILi3ENS5_IJNS4_1CILi1EEESB_SB_EEENS1_35KernelTmaWarpSpecializedCooperativeEEENS5_IJNSA_ILi128EEENSA_ILi16EEENSA_ILi256EEEEEENS_6half_tENS5_IJlSB_lEEESJ_SK_NS4_8TiledMMAINS4_8MMA_AtomIJNS4_4SM904GMMA25MMA_64x16x16_F32F16F16_SSILNSO_5MajorE0ELSQ_0ELNSO_7ScaleInE1ELSR_1EEEEEENS4_6LayoutINS5_IJNSA_ILi2EEESB_SB_EEENS5_IJSB_NSA_ILi0EEESX_EEEEENS5_IJNS4_10UnderscoreES10_S10_EEEEENS4_13SM90_TMA_LOADENS4_14ComposedLayoutINS4_7SwizzleILi3ELi4ELi3EEENS4_18smem_ptr_flag_bitsILi16EEENSU_INS5_IJNSA_ILi8EEENSA_ILi64EEEEEENS5_IJS1A_SB_EEEEEEEvNS4_8identityES13_S1E_vS1F_EENS_8epilogue10collective6detail29Sm90TmaWarpSpecializedAdapterINS1I_15DefaultEpilogueISJ_SK_SK_NS1H_6thread17LinearCombinationISJ_Li1EffLNS1M_9ScaleType4KindE0ELNS_15FloatRoundStyleE2ESJ_EENS1_15EpilogueDefaultEEEEEvvEEEEvNT_6ParamsE,@function
        .size           _ZN7cutlass13device_kernelINS_4gemm6kernel13GemmUniversalIN4cute5tupleIJiiiiEEENS1_10collective13CollectiveMmaINS1_34MainloopSm90TmaGmmaWarpSpecializedILi3ENS5_IJNS4_1CILi1EEESB_SB_EEENS1_35KernelTmaWarpSpecializedCooperativeEEENS5_IJNSA_ILi128EEENSA_ILi16EEENSA_ILi256EEEEEENS_6half_tENS5_IJlSB_lEEESJ_SK_NS4_8TiledMMAINS4_8MMA_AtomIJNS4_4SM904GMMA25MMA_64x16x16_F32F16F16_SSILNSO_5MajorE0ELSQ_0ELNSO_7ScaleInE1ELSR_1EEEEEENS4_6LayoutINS5_IJNSA_ILi2EEESB_SB_EEENS5_IJSB_NSA_ILi0EEESX_EEEEENS5_IJNS4_10UnderscoreES10_S10_EEEEENS4_13SM90_TMA_LOADENS4_14ComposedLayoutINS4_7SwizzleILi3ELi4ELi3EEENS4_18smem_ptr_flag_bitsILi16EEENSU_INS5_IJNSA_ILi8EEENSA_ILi64EEEEEENS5_IJS1A_SB_EEEEEEEvNS4_8identityES13_S1E_vS1F_EENS_8epilogue10collective6detail29Sm90TmaWarpSpecializedAdapterINS1I_15DefaultEpilogueISJ_SK_SK_NS1H_6thread17LinearCombinationISJ_Li1EffLNS1M_9ScaleType4KindE0ELNS_15FloatRoundStyleE2ESJ_EENS1_15EpilogueDefaultEEEEEvvEEEEvNT_6ParamsE,(.L_x_80 - _ZN7cutlass13device_kernelINS_4gemm6kernel13GemmUniversalIN4cute5tupleIJiiiiEEENS1_10collective13CollectiveMmaINS1_34MainloopSm90TmaGmmaWarpSpecializedILi3ENS5_IJNS4_1CILi1EEESB_SB_EEENS1_35KernelTmaWarpSpecializedCooperativeEEENS5_IJNSA_ILi128EEENSA_ILi16EEENSA_ILi256EEEEEENS_6half_tENS5_IJlSB_lEEESJ_SK_NS4_8TiledMMAINS4_8MMA_AtomIJNS4_4SM904GMMA25MMA_64x16x16_F32F16F16_SSILNSO_5MajorE0ELSQ_0ELNSO_7ScaleInE1ELSR_1EEEEEENS4_6LayoutINS5_IJNSA_ILi2EEESB_SB_EEENS5_IJSB_NSA_ILi0EEESX_EEEEENS5_IJNS4_10UnderscoreES10_S10_EEEEENS4_13SM90_TMA_LOADENS4_14ComposedLayoutINS4_7SwizzleILi3ELi4ELi3EEENS4_18smem_ptr_flag_bitsILi16EEENSU_INS5_IJNSA_ILi8EEENSA_ILi64EEEEEENS5_IJS1A_SB_EEEEEEEvNS4_8identityES13_S1E_vS1F_EENS_8epilogue10collective6detail29Sm90TmaWarpSpecializedAdapterINS1I_15DefaultEpilogueISJ_SK_SK_NS1H_6thread17LinearCombinationISJ_Li1EffLNS1M_9ScaleType4KindE0ELNS_15FloatRoundStyleE2ESJ_EENS1_15EpilogueDefaultEEEEEvvEEEEvNT_6ParamsE)
        .other          _ZN7cutlass13device_kernelINS_4gemm6kernel13GemmUniversalIN4cute5tupleIJiiiiEEENS1_10collective13CollectiveMmaINS1_34MainloopSm90TmaGmmaWarpSpecializedILi3ENS5_IJNS4_1CILi1EEESB_SB_EEENS1_35KernelTmaWarpSpecializedCooperativeEEENS5_IJNSA_ILi128EEENSA_ILi16EEENSA_ILi256EEEEEENS_6half_tENS5_IJlSB_lEEESJ_SK_NS4_8TiledMMAINS4_8MMA_AtomIJNS4_4SM904GMMA25MMA_64x16x16_F32F16F16_SSILNSO_5MajorE0ELSQ_0ELNSO_7ScaleInE1ELSR_1EEEEEENS4_6LayoutINS5_IJNSA_ILi2EEESB_SB_EEENS5_IJSB_NSA_ILi0EEESX_EEEEENS5_IJNS4_10UnderscoreES10_S10_EEEEENS4_13SM90_TMA_LOADENS4_14ComposedLayoutINS4_7SwizzleILi3ELi4ELi3EEENS4_18smem_ptr_flag_bitsILi16EEENSU_INS5_IJNSA_ILi8EEENSA_ILi64EEEEEENS5_IJS1A_SB_EEEEEEEvNS4_8identityES13_S1E_vS1F_EENS_8epilogue10collective6detail29Sm90TmaWarpSpecializedAdapterINS1I_15DefaultEpilogueISJ_SK_SK_NS1H_6thread17LinearCombinationISJ_Li1EffLNS1M_9ScaleType4KindE0ELNS_15FloatRoundStyleE2ESJ_EENS1_15EpilogueDefaultEEEEEvvEEEEvNT_6ParamsE,@"STO_CUDA_ENTRY STV_DEFAULT"
_ZN7cutlass13device_kernelINS_4gemm6kernel13GemmUniversalIN4cute5tupleIJiiiiEEENS1_10collective13CollectiveMmaINS1_34MainloopSm90TmaGmmaWarpSpecializedILi3ENS5_IJNS4_1CILi1EEESB_SB_EEENS1_35KernelTmaWarpSpecializedCooperativeEEENS5_IJNSA_ILi128EEENSA_ILi16EEENSA_ILi256EEEEEENS_6half_tENS5_IJlSB_lEEESJ_SK_NS4_8TiledMMAINS4_8MMA_AtomIJNS4_4SM904GMMA25MMA_64x16x16_F32F16F16_SSILNSO_5MajorE0ELSQ_0ELNSO_7ScaleInE1ELSR_1EEEEEENS4_6LayoutINS5_IJNSA_ILi2EEESB_SB_EEENS5_IJSB_NSA_ILi0EEESX_EEEEENS5_IJNS4_10UnderscoreES10_S10_EEEEENS4_13SM90_TMA_LOADENS4_14ComposedLayoutINS4_7SwizzleILi3ELi4ELi3EEENS4_18smem_ptr_flag_bitsILi16EEENSU_INS5_IJNSA_ILi8EEENSA_ILi64EEEEEENS5_IJS1A_SB_EEEEEEEvNS4_8identityES13_S1E_vS1F_EENS_8epilogue10collective6detail29Sm90TmaWarpSpecializedAdapterINS1I_15DefaultEpilogueISJ_SK_SK_NS1H_6thread17LinearCombinationISJ_Li1EffLNS1M_9ScaleType4KindE0ELNS_15FloatRoundStyleE2ESJ_EENS1_15EpilogueDefaultEEEEEvvEEEEvNT_6ParamsE:
[----:B------:R-:W0:Y:S01]  /*0000*/  LDC R1, c[0x0][0x28] ;  /* 0x00000a00ff017b82 */ /* 0x000e220000000800 */
[----:B------:R-:W1:Y:S01]  /*0010*/  S2R R2, SR_TID.X ;  /* 0x0000000000027919 */ /* 0x000e620000002100 */
[----:B------:R-:W-:Y:S01]  /*0020*/  ELECT P0, URZ, PT ;  /* 0x00000000003f782f */ /* 0x000fe20003800000 */
[----:B------:R-:W-:Y:S01]  /*0030*/  BSSY B0, `(.L_x_0) ;  /* 0x000000f000007945 */ /* 0x000fe20003800000 */
[--C-:B-1----:R-:W-:Y:S02]  /*0040*/  SHF.R.U32.HI R0, RZ, 0x5, R2.reuse ;  /* 0x00000005ff007819 */ /* 0x102fe40000011602 */
[----:B------:R-:W-:-:S03]  /*0050*/  SHF.R.U32.HI R7, RZ, 0x7, R2 ;  /* 0x00000007ff077819 */ /* 0x000fc60000011602 */
[----:B------:R-:W1:Y:S04]  /*0060*/  SHFL.IDX PT, R3, R0, RZ, 0x1f ;  /* 0x00001fff00037589 */ /* 0x000e6800000e0000 */
[----:B------:R2:W3:Y:S01]  /*0070*/  SHFL.IDX PT, R10, R7, RZ, 0x1f ;  /* 0x00001fff070a7589 */ /* 0x0004e200000e0000 */
[----:B-1----:R-:W-:-:S13]  /*0080*/  ISETP.NE.OR P0, PT, R3, RZ, !P0 ;  /* 0x000000ff0300720c */ /* 0x002fda0004705670 */
[----:B0-23--:R-:W-:Y:S05]  /*0090*/  @P0 BRA `(.L_x_1) ;  /* 0x0000000000200947 */ /* 0x00dfea0003800000 */
[----:B------:R-:W-:Y:S02]  /*00a0*/  ULDC.64 UR4, c[0x0][0x198] ;  /* 0x0000660000047ab9 */ /* 0x000fe40000000a00 */
[----:B------:R-:W-:Y:S02]  /*00b0*/  UIADD3 UR6, UP0, UR4, 0xf0, URZ ;  /* 0x000000f004067890 */ /* 0x000fe4000ff1e03f */
[----:B------:R-:W-:Y:S02]  /*00c0*/  UIADD3 UR4, UP1, UR4, 0x1f0, URZ ;  /* 0x000001f004047890 */ /* 0x000fe4000ff3e03f */
[----:B------:R-:W-:Y:S02]  /*00d0*/  UIADD3.X UR7, URZ, UR5, URZ, UP0, !UPT ;  /* 0x000000053f077290 */ /* 0x000fe400087fe43f */
[----:B------:R-:W-:-:S07]  /*00e0*/  UIADD3.X UR5, URZ, UR5, URZ, UP1, !UPT ;  /* 0x000000053f057290 */ /* 0x000fce0008ffe43f */
[----:B------:R0:W-:Y:S02]  /*00f0*/  UTMACCTL.PF [UR6] ;  /* 0x00000000060079b9 */ /* 0x0001e40008040000 */
[----:B------:R0:W-:Y:S02]  /*0100*/  UTMACCTL.PF [UR4] ;  /* 0x00000000040079b9 */ /* 0x0001e40008040000 */
[----:B0-----:R-:W-:Y:S01]  /*0110*/  NOP ;  /* 0x0000000000007918 */ /* 0x001fe20000000000 */
.L_x_1:
[----:B------:R-:W-:Y:S05]  /*0120*/  BSYNC B0 ;  /* 0x0000000000007941 */ /* 0x000fea0003800000 */
.L_x_0:
[----:B------:R-:W0:Y:S02]  /*0130*/  SHFL.IDX PT, R4, R0, RZ, 0x1f ;  /* 0x00001fff00047589 */ /* 0x000e2400000e0000 */
[----:B0-----:R-:W-:-:S13]  /*0140*/  ISETP.NE.AND P0, PT, R4, RZ, PT ;  /* 0x000000ff0400720c */ /* 0x001fda0003f05270 */
[----:B------:R-:W-:Y:S05]  /*0150*/  @P0 BRA `(.L_x_2) ;  /* 0x0000000000500947 */ /* 0x000fea0003800000 */
[----:B------:R-:W0:Y:S01]  /*0160*/  S2UR UR8, SR_CgaCtaId ;  /* 0x00000000000879c3 */ /* 0x000e220000008800 */
[----:B------:R-:W-:Y:S01]  /*0170*/  UMOV UR4, 0x400 ;  /* 0x0000040000047882 */ /* 0x000fe20000000000 */
[----:B------:R-:W-:Y:S01]  /*0180*/  UMOV UR5, 0x1 ;  /* 0x0000000100057882 */ /* 0x000fe20000000000 */
[----:B------:R-:W-:Y:S01]  /*0190*/  UMOV UR6, 0x100 ;  /* 0x0000010000067882 */ /* 0x000fe20000000000 */
[----:B------:R-:W-:Y:S01]  /*01a0*/  ELECT P0, URZ, PT ;  /* 0x00000000003f782f */ /* 0x000fe20003800000 */
[----:B------:R-:W-:-:S04]  /*01b0*/  UIADD3 UR6, -UR6, 0x100000, URZ ;  /* 0x0010000006067890 */ /* 0x000fc8000fffe13f */
[----:B------:R-:W-:Y:S02]  /*01c0*/  USHF.L.U32 UR7, UR6, 0xb, URZ ;  /* 0x0000000b06077899 */ /* 0x000fe4000800063f */
[----:B------:R-:W-:Y:S02]  /*01d0*/  USHF.L.U32 UR6, UR6, 0x1, URZ ;  /* 0x0000000106067899 */ /* 0x000fe4000800063f */
[----:B0-----:R-:W-:Y:S02]  /*01e0*/  ULEA UR8, UR8, UR4, 0x18 ;  /* 0x0000000408087291 */ /* 0x001fe4000f8ec03f */
[----:B------:R-:W-:-:S04]  /*01f0*/  UIADD3 UR4, -UR5, 0x100000, URZ ;  /* 0x0010000005047890 */ /* 0x000fc8000fffe13f */
[----:B------:R-:W-:Y:S02]  /*0200*/  USHF.L.U32 UR5, UR4, 0xb, URZ ;  /* 0x0000000b04057899 */ /* 0x000fe4000800063f */
[----:B------:R-:W-:Y:S01]  /*0210*/  USHF.L.U32 UR4, UR4, 0x1, URZ ;  /* 0x0000000104047899 */ /* 0x000fe2000800063f */
[----:B------:R-:W0:Y:S11]  /*0220*/  FENCE.VIEW.ASYNC.S ;  /* 0x00000000000073c6 */ /* 0x000e360000000000 */
[----:B0-----:R0:W1:Y:S01]  /*0230*/  SYNCS.EXCH.64 URZ, [UR8], UR4 ;  /* 0x00000004083f75b2 */ /* 0x0010620008000100 */
[----:B------:R0:W2:Y:S01]  /*0240*/  SYNCS.EXCH.64 URZ, [UR8+0x18], UR6 ;  /* 0x00001806083f75b2 */ /* 0x0000a20008000100 */
[----:B------:R0:W3:Y:S01]  /*0250*/  SYNCS.EXCH.64 URZ, [UR8+0x8], UR4 ;  /* 0x00000804083f75b2 */ /* 0x0000e20008000100 */
[----:B------:R0:W4:Y:S01]  /*0260*/  SYNCS.EXCH.64 URZ, [UR8+0x20], UR6 ;  /* 0x00002006083f75b2 */ /* 0x0001220008000100 */
[----:B------:R0:W0:Y:S01]  /*0270*/  SYNCS.EXCH.64 URZ, [UR8+0x10], UR4 ;  /* 0x00001004083f75b2 */ /* 0x0000220008000100 */
[----:B------:R0:W0:Y:S01]  /*0280*/  SYNCS.EXCH.64 URZ, [UR8+0x28], UR6 ;  /* 0x00002806083f75b2 */ /* 0x0000220008000100 */
[----:B------:R-:W-:Y:S01]  /*0290*/  NOP ;  /* 0x0000000000007918 */ /* 0x000fe20000000000 */
.L_x_2:
[----:B------:R-:W5:Y:S01]  /*02a0*/  SHFL.IDX PT, R0, R0, RZ, 0x1f ;  /* 0x00001fff00007589 */ /* 0x000f6200000e0000 */
[----:B------:R-:W-:Y:S01]  /*02b0*/  ELECT P0, URZ, PT ;  /* 0x00000000003f782f */ /* 0x000fe20003800000 */
[----:B------:R-:W1:Y:S01]  /*02c0*/  LDC R19, c[0x0][0x65c] ;  /* 0x00019700ff137b82 */ /* 0x000e620000000800 */
[----:B0-----:R-:W-:Y:S01]  /*02d0*/  UMOV UR4, 0x20 ;  /* 0x0000002000047882 */ /* 0x001fe20000000000 */
[----:B------:R-:W0:Y:S01]  /*02e0*/  S2R R6, SR_CTAID.Y ;  /* 0x0000000000067919 */ /* 0x000e220000002600 */
[----:B------:R-:W-:Y:S01]  /*02f0*/  NOP ;  /* 0x0000000000007918 */ /* 0x000fe20000000000 */
[----:B------:R-:W-:Y:S01]  /*0300*/  ISETP.NE.AND P2, PT, R10, RZ, PT ;  /* 0x000000ff0a00720c */ /* 0x000fe20003f45270 */
[----:B------:R-:W-:Y:S01]  /*0310*/  NOP ;  /* 0x0000000000007918 */ /* 0x000fe20000000000 */
[----:B------:R-:W2:Y:S01]  /*0320*/  S2R R4, SR_CTAID.X ;  /* 0x0000000000047919 */ /* 0x000ea20000002500 */
[----:B------:R-:W-:Y:S01]  /*0330*/  IMAD.MOV.U32 R5, RZ, RZ, RZ ;  /* 0x000000ffff057224 */ /* 0x000fe200078e00ff */
[----:B-----5:R-:W-:-:S02]  /*0340*/  ISETP.NE.OR P0, PT, R0, RZ, !P0 ;  /* 0x000000ff0000720c */ /* 0x020fc40004705670 */
[----:B-1----:R-:W-:-:S04]  /*0350*/  ISETP.NE.AND P3, PT, R19, 0x1, PT ;  /* 0x000000011300780c */ /* 0x002fc80003f65270 */
[----:B------:R-:W-:Y:S02]  /*0360*/  P2R R0, PR, RZ, 0x8 ;  /* 0x00000008ff007803 */ /* 0x000fe40000000000 */
[----:B------:R-:W-:-:S04]  /*0370*/  SHF.R.S32.HI R0, RZ, 0x1f, R3 ;  /* 0x0000001fff007819 */ /* 0x000fc80000011403 */
[----:B------:R-:W-:Y:S01]  /*0380*/  LEA.HI R0, R0, R3, RZ, 0x2 ;  /* 0x0000000300007211 */ /* 0x000fe200078f10ff */
[----:B------:R-:W-:Y:S01]  /*0390*/  VOTEU.ALL UP0, P0 ;  /* 0x00000000003f7886 */ /* 0x000fe20000000000 */
[----:B------:R-:W-:Y:S01]  /*03a0*/  VOTEU.ALL UP1, P0 ;  /* 0x00000000003f7886 */ /* 0x000fe20000020000 */
[----:B------:R-:W2:Y:S01]  /*03b0*/  @P3 LDC R17, c[0x0][0x10] ;  /* 0x00000400ff113b82 */ /* 0x000ea20000000800 */
[----:B------:R-:W-:Y:S01]  /*03c0*/  LOP3.LUT R0, R0, 0xfffffffc, RZ, 0xc0, !PT ;  /* 0xfffffffc00007812 */ /* 0x000fe200078ec0ff */
[----:B0-----:R-:W-:Y:S01]  /*03d0*/  @P3 IMAD.MOV.U32 R8, RZ, RZ, R6 ;  /* 0x000000ffff083224 */ /* 0x001fe200078e0006 */
[----:B------:R-:W-:Y:S01]  /*03e0*/  @!UP0 UMOV UR6, 0x400 ;  /* 0x0000040000068882 */ /* 0x000fe20000000000 */
[----:B------:R-:W-:-:S04]  /*03f0*/  @!UP0 UIADD3 UR4, -UR4, 0x100000, URZ ;  /* 0x0010000004048890 */ /* 0x000fc8000fffe13f */
[----:B------:R-:W-:Y:S02]  /*0400*/  @!UP0 USHF.L.U32 UR5, UR4, 0xb, URZ ;  /* 0x0000000b04058899 */ /* 0x000fe4000800063f */
[----:B------:R-:W-:Y:S01]  /*0410*/  @!UP0 USHF.L.U32 UR4, UR4, 0x1, URZ ;  /* 0x0000000104048899 */ /* 0x000fe2000800063f */
[----:B------:R-:W-:Y:S02]  /*0420*/  @P3 IMAD.MOV.U32 R9, RZ, RZ, RZ ;  /* 0x000000ffff093224 */ /* 0x000fe400078e00ff */
[----:B------:R-:W-:Y:S01]  /*0430*/  IMAD.IADD R0, R3, 0x1, -R0 ;  /* 0x0000000103007824 */ /* 0x000fe200078e0a00 */
[----:B------:R-:W0:Y:S01]  /*0440*/  @!UP0 S2UR UR7, SR_CgaCtaId ;  /* 0x00000000000789c3 */ /* 0x000e220000008800 */
[----:B------:R-:W-:-:S03]  /*0450*/  @P3 IMAD.MOV.U32 R3, RZ, RZ, RZ ;  /* 0x000000ffff033224 */ /* 0x000fc600078e00ff */
[----:B------:R-:W-:-:S04]  /*0460*/  ISETP.NE.AND P1, PT, R0, 0x3, PT ;  /* 0x000000030000780c */ /* 0x000fc80003f25270 */
[----:B------:R-:W1:Y:S01]  /*0470*/  @!P3 LDC R11, c[0x0][0xc] ;  /* 0x00000300ff0bbb82 */ /* 0x000e620000000800 */
[----:B--2---:R-:W-:-:S04]  /*0480*/  @P3 IMAD.WIDE.U32 R16, R4, R17, R8 ;  /* 0x0000001104103225 */ /* 0x004fc800078e0008 */
[----:B------:R-:W-:Y:S01]  /*0490*/  @P3 IMAD.IADD R17, R17, 0x1, R3 ;  /* 0x0000000111113824 */ /* 0x000fe200078e0203 */
[----:B------:R-:W-:Y:S01]  /*04a0*/  LOP3.LUT R3, R2, 0x7f, RZ, 0xc0, !PT ;  /* 0x0000007f02037812 */ /* 0x000fe200078ec0ff */
[----:B0-----:R-:W-:Y:S01]  /*04b0*/  @!UP0 ULEA UR8, UR7, UR6, 0x18 ;  /* 0x0000000607088291 */ /* 0x001fe2000f8ec03f */
[----:B------:R-:W-:Y:S02]  /*04c0*/  VOTEU.ALL UP0, P0 ;  /* 0x00000000003f7886 */ /* 0x000fe40000000000 */
[----:B------:R-:W-:Y:S01]  /*04d0*/  ULDC UR6, c[0x0][0xc] ;  /* 0x0000030000067ab9 */ /* 0x000fe20000000800 */
[----:B------:R-:W-:Y:S01]  /*04e0*/  ISETP.EQ.OR P0, PT, R0, RZ, !P1 ;  /* 0x000000ff0000720c */ /* 0x000fe20004f02670 */
[----:B------:R-:W-:-:S03]  /*04f0*/  ULDC UR7, c[0x0][0x10] ;  /* 0x0000040000077ab9 */ /* 0x000fc60000000800 */
[C---:B------:R-:W-:Y:S01]  /*0500*/  ISETP.EQ.AND P0, PT, R10.reuse, RZ, P0 ;  /* 0x000000ff0a00720c */ /* 0x040fe20000702270 */
[----:B------:R-:W-:Y:S02]  /*0510*/  VIADD R10, R10, 0xffffffff ;  /* 0xffffffff0a0a7836 */ /* 0x000fe40000000000 */
[----:B-1----:R-:W-:Y:S01]  /*0520*/  @!P3 IMAD.WIDE.U32 R8, R11, R6, R4 ;  /* 0x000000060b08b225 */ /* 0x002fe200078e0004 */
[----:B------:R-:W0:Y:S02]  /*0530*/  FENCE.VIEW.ASYNC.S ;  /* 0x00000000000073c6 */ /* 0x000e240000000000 */
[----:B0-----:R-:W3:Y:S01]  /*0540*/  @!UP0 SYNCS.EXCH.64 URZ, [UR8+0x40], UR4 ;  /* 0x00004004083f85b2 */ /* 0x001ee20008000100 */
[----:B------:R-:W-:Y:S02]  /*0550*/  SEL R18, RZ, 0x1, !P0 ;  /* 0x00000001ff127807 */ /* 0x000fe40004000000 */
[----:B------:R-:W-:Y:S01]  /*0560*/  ISETP.GE.U32.AND P1, PT, R10, 0x2, PT ;  /* 0x000000020a00780c */ /* 0x000fe20003f26070 */
[----:B------:R-:W-:-:S02]  /*0570*/  @!P3 IMAD.MOV.U32 R16, RZ, RZ, R8 ;  /* 0x000000ffff10b224 */ /* 0x000fc400078e0008 */
[----:B------:R-:W-:Y:S01]  /*0580*/  @!P3 IMAD.MOV.U32 R17, RZ, RZ, R9 ;  /* 0x000000ffff11b224 */ /* 0x000fe200078e0009 */
[----:B------:R-:W-:Y:S01]  /*0590*/  SEL R18, R18, 0x2, P1 ;  /* 0x0000000212127807 */ /* 0x000fe20000800000 */
[----:B------:R0:W3:Y:S01]  /*05a0*/  @!UP1 SYNCS.EXCH.64 URZ, [UR8+0x48], UR4 ;  /* 0x00004804083f95b2 */ /* 0x0000e20008000100 */
[----:B------:R-:W-:Y:S01]  /*05b0*/  NOP ;  /* 0x0000000000007918 */ /* 0x000fe20000000000 */
[----:B0-----:R-:W-:-:S03]  /*05c0*/  UIMAD.WIDE.U32 UR4, UR6, UR7, URZ ;  /* 0x00000007060472a5 */ /* 0x001fc6000f8e003f */
[----:B------:R-:W-:Y:S02]  /*05d0*/  ULDC UR6, c[0x0][0x14] ;  /* 0x0000050000067ab9 */ /* 0x000fe40000000800 */
[----:B------:R-:W-:Y:S02]  /*05e0*/  UIMAD.WIDE.U32 UR38, UR4, UR6, URZ ;  /* 0x00000006042672a5 */ /* 0x000fe4000f8e003f */
[----:B------:R-:W-:-:S04]  /*05f0*/  UIMAD UR37, UR5, UR6, URZ ;  /* 0x00000006052572a4 */ /* 0x000fc8000f8e023f */
[----:B------:R-:W-:Y:S01]  /*0600*/  UIADD3 UR37, UR39, UR37, URZ ;  /* 0x0000002527257290 */ /* 0x000fe2000fffe03f */
[----:B---34-:R-:W-:Y:S06]  /*0610*/  BAR.SYNC.DEFER_BLOCKING 0x0 ;  /* 0x0000000000007b1d */ /* 0x018fec0000010000 */
[----:B------:R-:W-:Y:S05]  /*0620*/  @!P2 BRA `(.L_x_3) ;  /* 0x0000003000e8a947 */ /* 0x000fea0003800000 */
[----:B------:R-:W-:-:S13]  /*0630*/  ISETP.GT.U32.AND P0, PT, R10, 0x1, PT ;  /* 0x000000010a00780c */ /* 0x000fda0003f04070 */
[----:B------:R-:W-:Y:S05]  /*0640*/  @P0 EXIT ;  /* 0x000000000000094d */ /* 0x000fea0003800000 */
[----:B------:R-:W-:Y:S01]  /*0650*/  ULDC.64 UR4, c[0x0][0x650] ;  /* 0x0001940000047ab9 */ /* 0x000fe20000000a00 */
[----:B------:R-:W-:Y:S01]  /*0660*/  PRMT R0, RZ, 0x7610, R0 ;  /* 0x00007610ff007816 */ /* 0x000fe20000000000 */
[----:B------:R-:W-:Y:S01]  /*0670*/  IMAD.MOV.U32 R43, RZ, RZ, -0x1 ;  /* 0xffffffffff2b7424 */ /* 0x000fe200078e00ff */
[----:B------:R-:W-:Y:S01]  /*0680*/  ISETP.GE.U32.AND P0, PT, R16, UR4, PT ;  /* 0x0000000410007c0c */ /* 0x000fe2000bf06070 */
[----:B------:R-:W-:Y:S02]  /*0690*/  IMAD.MOV.U32 R42, RZ, RZ, -0x1 ;  /* 0xffffffffff2a7424 */ /* 0x000fe400078e00ff */
[----:B------:R-:W-:Y:S01]  /*06a0*/  IMAD.MOV.U32 R41, RZ, RZ, -0x1 ;  /* 0xffffffffff297424 */ /* 0x000fe200078e00ff */
[----:B------:R-:W-:-:S13]  /*06b0*/  ISETP.GE.U32.AND.EX P0, PT, R17, UR5, PT, P0 ;  /* 0x0000000511007c0c */ /* 0x000fda000bf06100 */
[----:B------:R-:W-:Y:S05]  /*06c0*/  @P0 BRA `(.L_x_4) ;  /* 0x0000000400540947 */ /* 0x000fea0003800000 */
[----:B------:R-:W0:Y:S01]  /*06d0*/  LDC.64 R20, c[0x0][0x628] ;  /* 0x00018a00ff147b82 */ /* 0x000e220000000a00 */
[----:B------:R-:W-:Y:S02]  /*06e0*/  IMAD.MOV.U32 R8, RZ, RZ, R16 ;  /* 0x000000ffff087224 */ /* 0x000fe400078e0010 */
[----:B------:R-:W-:-:S05]  /*06f0*/  IMAD.MOV.U32 R9, RZ, RZ, R17 ;  /* 0x000000ffff097224 */ /* 0x000fca00078e0011 */
[----:B------:R-:W1:Y:S08]  /*0700*/  LDC R0, c[0x0][0x630] ;  /* 0x00018c00ff007b82 */ /* 0x000e700000000800 */
[----:B------:R-:W2:Y:S01]  /*0710*/  LDC.64 R22, c[0x0][0x620] ;  /* 0x00018800ff167b82 */ /* 0x000ea20000000a00 */
[----:B0-----:R-:W-:-:S04]  /*0720*/  ISETP.NE.U32.AND P0, PT, R20, RZ, PT ;  /* 0x000000ff1400720c */ /* 0x001fc80003f05070 */
[----:B------:R-:W-:-:S13]  /*0730*/  ISETP.NE.AND.EX P0, PT, R21, RZ, PT, P0 ;  /* 0x000000ff1500720c */ /* 0x000fda0003f05300 */
[----:B-12---:R-:W-:Y:S05]  /*0740*/  @!P0 BRA `(.L_x_5) ;  /* 0x0000000000288947 */ /* 0x006fea0003800000 */
[----:B------:R-:W0:Y:S02]  /*0750*/  LDC R13, c[0x0][0x634] ;  /* 0x00018d00ff0d7b82 */ /* 0x000e240000000800 */
[----:B0-----:R-:W-:-:S05]  /*0760*/  IADD3 R13, P0, R16, R13, RZ ;  /* 0x0000000d100d7210 */ /* 0x001fca0007f1e0ff */
[----:B------:R-:W-:-:S04]  /*0770*/  IMAD.X R15, RZ, RZ, R17, P0 ;  /* 0x000000ffff0f7224 */ /* 0x000fc800000e0611 */
[----:B------:R-:W-:-:S04]  /*0780*/  IMAD.WIDE.U32 R8, R15, R20, RZ ;  /* 0x000000140f087225 */ /* 0x000fc800078e00ff */
[----:B------:R-:W-:-:S04]  /*0790*/  IMAD.WIDE.U32 R10, P0, R13, R21, R8 ;  /* 0x000000150d0a7225 */ /* 0x000fc80007800008 */
[----:B------:R-:W-:-:S04]  /*07a0*/  IMAD.WIDE.U32 R8, R13, R20, RZ ;  /* 0x000000140d087225 */ /* 0x000fc800078e00ff */
[----:B------:R-:W-:Y:S01]  /*07b0*/  IMAD.X R13, RZ, RZ, RZ, P0 ;  /* 0x000000ffff0d7224 */ /* 0x000fe200000e06ff */
[----:B------:R-:W-:Y:S01]  /*07c0*/  IADD3 RZ, P0, R9, R10, RZ ;  /* 0x0000000a09ff7210 */ /* 0x000fe20007f1e0ff */
[----:B------:R-:W-:-:S04]  /*07d0*/  IMAD.MOV.U32 R12, RZ, RZ, R11 ;  /* 0x000000ffff0c7224 */ /* 0x000fc800078e000b */
[----:B------:R-:W-:-:S08]  /*07e0*/  IMAD.WIDE.U32.X R8, R15, R21, R12, P0 ;  /* 0x000000150f087225 */ /* 0x000fd000000e040c */
.L_x_5:
[-CC-:B------:R-:W-:Y:S01]  /*07f0*/  SHF.R.U64 R41, R8, R0.reuse, R9.reuse ;  /* 0x0000000008297219 */ /* 0x180fe20000001209 */
[----:B------:R-:W0:Y:S01]  /*0800*/  LDC R12, c[0x0][0x618] ;  /* 0x00018600ff0c7b82 */ /* 0x000e220000000800 */
[----:B------:R-:W-:Y:S01]  /*0810*/  SHF.R.U32.HI R5, RZ, R0, R9 ;  /* 0x00000000ff057219 */ /* 0x000fe20000011609 */
[----:B------:R-:W-:Y:S01]  /*0820*/  ULDC UR4, c[0x0][0x150] ;  /* 0x0000540000047ab9 */ /* 0x000fe20000000800 */
[----:B------:R-:W-:Y:S02]  /*0830*/  IADD3 R11, P0, RZ, -R41, RZ ;  /* 0x80000029ff0b7210 */ /* 0x000fe40007f1e0ff */
[----:B------:R-:W-:-:S03]  /*0840*/  I2FP.F32.U32 R0, R4 ;  /* 0x0000000400007245 */ /* 0x000fc60000201000 */
[----:B------:R-:W1:Y:S01]  /*0850*/  LDC.64 R24, c[0x0][0x640] ;  /* 0x00019000ff187b82 */ /* 0x000e620000000a00 */
[----:B------:R-:W-:Y:S02]  /*0860*/  IMAD.X R13, RZ, RZ, ~R5, P0 ;  /* 0x000000ffff0d7224 */ /* 0x000fe400000e0e05 */
[----:B------:R-:W-:Y:S01]  /*0870*/  FMUL R0, R0, UR4 ;  /* 0x0000000400007c20 */ /* 0x000fe20008400000 */
[----:B------:R-:W-:Y:S01]  /*0880*/  IMAD.WIDE.U32 R8, R11, R22, R16 ;  /* 0x000000160b087225 */ /* 0x000fe200078e0010 */
[----:B------:R-:W-:-:S03]  /*0890*/  ULDC UR4, c[0x0][0x154] ;  /* 0x0000550000047ab9 */ /* 0x000fc60000000800 */
[----:B------:R-:W-:Y:S01]  /*08a0*/  IMAD R10, R13, R22, RZ ;  /* 0x000000160d0a7224 */ /* 0x000fe200078e02ff */
[----:B------:R-:W2:Y:S01]  /*08b0*/  LDC R5, c[0x0][0x144] ;  /* 0x00005100ff057b82 */ /* 0x000ea20000000800 */
[----:B------:R-:W3:Y:S02]  /*08c0*/  F2I.U32.TRUNC.NTZ R0, R0 ;  /* 0x0000000000007305 */ /* 0x000ee4000020f000 */
[----:B------:R-:W-:-:S04]  /*08d0*/  IMAD R11, R11, R23, R10 ;  /* 0x000000170b0b7224 */ /* 0x000fc800078e020a */
[----:B------:R-:W-:Y:S01]  /*08e0*/  IMAD.IADD R9, R9, 0x1, R11 ;  /* 0x0000000109097824 */ /* 0x000fe200078e020b */
[----:B------:R-:W4:Y:S01]  /*08f0*/  LDC R14, c[0x0][0x608] ;  /* 0x00018200ff0e7b82 */ /* 0x000f220000000800 */
[----:B------:R-:W-:-:S03]  /*0900*/  IMAD.MOV.U32 R11, RZ, RZ, -0x1 ;  /* 0xffffffffff0b7424 */ /* 0x000fc600078e00ff */
[--C-:B0-----:R-:W-:Y:S02]  /*0910*/  SHF.R.U64 R20, R8, R12, R9.reuse ;  /* 0x0000000c08147219 */ /* 0x101fe40000001209 */
[----:B------:R-:W-:Y:S02]  /*0920*/  I2FP.F32.U32 R8, R6 ;  /* 0x0000000600087245 */ /* 0x000fe40000201000 */
[----:B------:R-:W0:Y:S01]  /*0930*/  LDC R22, c[0x0][0x658] ;  /* 0x00019600ff167b82 */ /* 0x000e220000000800 */
[----:B-1----:R-:W-:Y:S01]  /*0940*/  ISETP.NE.U32.AND P0, PT, R24, RZ, PT ;  /* 0x000000ff1800720c */ /* 0x002fe20003f05070 */
[----:B---3--:R-:W-:Y:S01]  /*0950*/  IMAD.MOV R10, RZ, RZ, -R0 ;  /* 0x000000ffff0a7224 */ /* 0x008fe200078e0a00 */
[----:B------:R-:W-:Y:S01]  /*0960*/  SHF.R.U32.HI R9, RZ, R12, R9 ;  /* 0x0000000cff097219 */ /* 0x000fe20000011609 */
[----:B------:R-:W-:Y:S01]  /*0970*/  FMUL R8, R8, UR4 ;  /* 0x0000000408087c20 */ /* 0x000fe20008400000 */
[----:B------:R-:W-:-:S03]  /*0980*/  ISETP.NE.AND.EX P0, PT, R25, RZ, PT, P0 ;  /* 0x000000ff1900720c */ /* 0x000fc60003f05300 */
[----:B------:R-:W1:Y:S01]  /*0990*/  LDC R15, c[0x0][0x148] ;  /* 0x00005200ff0f7b82 */ /* 0x000e620000000800 */
[----:B--2---:R-:W-:-:S07]  /*09a0*/  IMAD R0, R5, R10, R4 ;  /* 0x0000000a05007224 */ /* 0x004fce00078e0204 */
[----:B------:R-:W2:Y:S01]  /*09b0*/  LDC R23, c[0x0][0x600] ;  /* 0x00018000ff177b82 */ /* 0x000ea20000000800 */
[-CC-:B----4-:R-:W-:Y:S02]  /*09c0*/  SHF.R.U64 R28, R20, R14.reuse, R9.reuse ;  /* 0x0000000e141c7219 */ /* 0x190fe40000001209 */
[----:B------:R-:W-:Y:S01]  /*09d0*/  SHF.R.U32.HI R5, RZ, R14, R9 ;  /* 0x0000000eff057219 */ /* 0x000fe20000011609 */
[----:B------:R-:W-:Y:S01]  /*09e0*/  IMAD.MOV.U32 R9, RZ, RZ, 0x1 ;  /* 0x00000001ff097424 */ /* 0x000fe200078e00ff */
[----:B------:R3:W4:Y:S03]  /*09f0*/  F2I.U32.TRUNC.NTZ R14, R8 ;  /* 0x00000008000e7305 */ /* 0x000726000020f000 */
[----:B------:R-:W1:Y:S01]  /*0a00*/  LDC R26, c[0x0][0x648] ;  /* 0x00019200ff1a7b82 */ /* 0x000e620000000800 */
[-C--:B0-----:R-:W-:Y:S02]  /*0a10*/  SHF.L.U32 R4, R11, R22.reuse, RZ ;  /* 0x000000160b047219 */ /* 0x081fe400000006ff */
[----:B------:R-:W-:-:S02]  /*0a20*/  SHF.R.U64 R30, R28, R22, R5 ;  /* 0x000000161c1e7219 */ /* 0x000fc40000001205 */
[----:B------:R-:W-:Y:S02]  /*0a30*/  LOP3.LUT R13, RZ, R4, RZ, 0x33, !PT ;  /* 0x00000004ff0d7212 */ /* 0x000fe400078e33ff */
[-C--:B------:R-:W-:Y:S01]  /*0a40*/  SHF.R.U32.HI R5, RZ, R22.reuse, R5 ;  /* 0x00000016ff057219 */ /* 0x080fe20000011605 */
[----:B------:R-:W0:Y:S01]  /*0a50*/  LDC R27, c[0x0][0x638] ;  /* 0x00018e00ff1b7b82 */ /* 0x000e220000000800 */
[----:B------:R-:W-:Y:S01]  /*0a60*/  SHF.L.U32 R12, R9, R22, RZ ;  /* 0x00000016090c7219 */ /* 0x000fe200000006ff */
[----:B------:R-:W-:-:S06]  /*0a70*/  IMAD.MOV.U32 R4, RZ, RZ, R30 ;  /* 0x000000ffff047224 */ /* 0x000fcc00078e001e */
[----:B------:R-:W0:Y:S01]  /*0a80*/  LDC R43, c[0x0][0x610] ;  /* 0x00018400ff2b7b82 */ /* 0x000e220000000800 */
[----:B---34-:R-:W-:Y:S05]  /*0a90*/  @!P0 BRA `(.L_x_6) ;  /* 0x0000000000288947 */ /* 0x018fea0003800000 */
[----:B------:R-:W3:Y:S02]  /*0aa0*/  LDC R11, c[0x0][0x64c] ;  /* 0x00019300ff0b7b82 */ /* 0x000ee40000000800 */
[----:B---3--:R-:W-:-:S05]  /*0ab0*/  IADD3 R11, P0, R30, R11, RZ ;  /* 0x0000000b1e0b7210 */ /* 0x008fca0007f1e0ff */
        /* <DEDUP_REMOVED lines=8> */
.L_x_6:
[----:B-1----:R-:W-:Y:S01]  /*0b40*/  SHF.R.U64 R4, R4, R26, R5 ;  /* 0x0000001a04047219 */ /* 0x002fe20000001205 */
[----:B--2---:R-:W-:Y:S01]  /*0b50*/  VIADD R5, R23, 0xffffffff ;  /* 0xffffffff17057836 */ /* 0x004fe20000000000 */
[----:B------:R-:W-:Y:S01]  /*0b60*/  LOP3.LUT R13, R28, R13, RZ, 0xc0, !PT ;  /* 0x0000000d1c0d7212 */ /* 0x000fe200078ec0ff */
[----:B------:R-:W-:Y:S02]  /*0b70*/  IMAD.MOV R14, RZ, RZ, -R14 ;  /* 0x000000ffff0e7224 */ /* 0x000fe400078e0a0e */
[----:B------:R-:W-:Y:S01]  /*0b80*/  IMAD.MOV R8, RZ, RZ, -R4 ;  /* 0x000000ffff087224 */ /* 0x000fe200078e0a04 */
[----:B------:R-:W-:Y:S01]  /*0b90*/  LOP3.LUT R5, R20, R5, RZ, 0xc0, !PT ;  /* 0x0000000514057212 */ /* 0x000fe200078ec0ff */
[----:B------:R-:W-:Y:S02]  /*0ba0*/  IMAD R13, R12, R4, R13 ;  /* 0x000000040c0d7224 */ /* 0x000fe400078e020d */
[----:B------:R-:W-:Y:S02]  /*0bb0*/  @P3 IMAD R0, R15, R14, R6 ;  /* 0x0000000e0f003224 */ /* 0x000fe400078e0206 */
[----:B0-----:R-:W-:-:S02]  /*0bc0*/  IMAD R4, R8, R27, R30 ;  /* 0x0000001b08047224 */ /* 0x001fc400078e021e */
[----:B------:R-:W-:Y:S02]  /*0bd0*/  IMAD R43, R13, R43, R0 ;  /* 0x0000002b0d2b7224 */ /* 0x000fe400078e0200 */
[----:B------:R-:W-:Y:S02]  /*0be0*/  IMAD R4, R4, R23, R5 ;  /* 0x0000001704047224 */ /* 0x000fe400078e0205 */
[----:B------:R-:W-:-:S03]  /*0bf0*/  IMAD.MOV.U32 R0, RZ, RZ, 0x1 ;  /* 0x00000001ff007424 */ /* 0x000fc600078e00ff */
[----:B------:R-:W-:Y:S02]  /*0c00*/  SEL R42, R4, R43, !P3 ;  /* 0x0000002b042a7207 */ /* 0x000fe40005800000 */
[----:B------:R-:W-:-:S07]  /*0c10*/  SEL R43, R43, R4, !P3 ;  /* 0x000000042b2b7207 */ /* 0x000fce0005800000 */
.L_x_4:
[----:B------:R-:W-:-:S08]  /*0c20*/  NOP ;  /* 0x0000000000007918 */ /* 0x000fd00000000000 */
[----:B------:R-:W0:Y:S02]  /*0c30*/  USETMAXREG.TRY_ALLOC.CTAPOOL UP0, 0xe8 ;  /* 0x000000e8000079c8 */ /* 0x000e240008000600 */
[----:B0-----:R-:W-:-:S13]  /*0c40*/  PLOP3.LUT P0, PT, PT, PT, UP0, 0x80, 0x0 ;  /* 0x000000000000781c */ /* 0x001fda0003f0f008 */
[----:B------:R-:W-:Y:S05]  /*0c50*/  @!P0 BRA `(.L_x_4) ;  /* 0xfffffffc00f08947 */ /* 0x000fea000383ffff */
[----:B------:R-:W-:Y:S01]  /*0c60*/  ULDC.64 UR4, c[0x0][0x598] ;  /* 0x0001660000047ab9 */ /* 0x000fe20000000a00 */
[----:B------:R-:W-:Y:S01]  /*0c70*/  ULDC.64 UR40, c[0x0][0x208] ;  /* 0x0000820000287ab9 */ /* 0x000fe20000000a00 */
[----:B------:R-:W-:-:S04]  /*0c80*/  ISETP.NE.U32.AND P0, PT, RZ, UR4, PT ;  /* 0x00000004ff007c0c */ /* 0x000fc8000bf05070 */
[----:B------:R-:W-:-:S13]  /*0c90*/  ISETP.NE.AND.EX P0, PT, RZ, UR5, PT, P0 ;  /* 0x00000005ff007c0c */ /* 0x000fda000bf05300 */
[----:B------:R-:W-:Y:S05]  /*0ca0*/  @!P0 BRA `(.L_x_7) ;  /* 0x00000000001c8947 */ /* 0x000fea0003800000 */
[----:B------:R-:W0:Y:S02]  /*0cb0*/  LDC.64 R4, c[0x0][0x598] ;  /* 0x00016600ff047b82 */ /* 0x000e240000000a00 */
[----:B0-----:R-:W2:Y:S02]  /*0cc0*/  LDG.E.64 R4, desc[UR40][R4.64] ;  /* 0x0000002804047981 */ /* 0x001ea4000c1e1b00 */
[----:B--2---:R-:W-:-:S04]  /*0cd0*/  ISETP.NE.U32.AND P0, PT, R4, RZ, PT ;  /* 0x000000ff0400720c */ /* 0x004fc80003f05070 */
[----:B------:R-:W-:-:S13]  /*0ce0*/  ISETP.NE.AND.EX P0, PT, R5, RZ, PT, P0 ;  /* 0x000000ff0500720c */ /* 0x000fda0003f05300 */
[----:B------:R-:W-:Y:S05]  /*0cf0*/  @!P0 BRA `(.L_x_7) ;  /* 0x0000000000088947 */ /* 0x000fea0003800000 */
[----:B------:R0:W5:Y:S01]  /*0d00*/  LD.E R32, desc[UR40][R4.64] ;  /* 0x0000002804207980 */ /* 0x000162000c101900 */
[----:B------:R-:W-:Y:S05]  /*0d10*/  BRA `(.L_x_8) ;  /* 0x0000000000247947 */ /* 0x000fea0003800000 */
.L_x_7:
[----:B------:R-:W-:Y:S02]  /*0d20*/  ULDC.64 UR4, c[0x0][0x588] ;  /* 0x0001620000047ab9 */ /* 0x000fe40000000a00 */
[----:B------:R-:W-:-:S04]  /*0d30*/  ISETP.NE.U32.AND P0, PT, RZ, UR4, PT ;  /* 0x00000004ff007c0c */ /* 0x000fc8000bf05070 */
[----:B------:R-:W-:-:S13]  /*0d40*/  ISETP.NE.AND.EX P0, PT, RZ, UR5, PT, P0 ;  /* 0x00000005ff007c0c */ /* 0x000fda000bf05300 */
[----:B------:R-:W-:Y:S05]  /*0d50*/  @!P0 BRA `(.L_x_9) ;  /* 0x00000000000c8947 */ /* 0x000fea0003800000 */
[----:B------:R-:W0:Y:S02]  /*0d60*/  LDC.64 R32, c[0x0][0x588] ;  /* 0x00016200ff207b82 */ /* 0x000e240000000a00 */
[----:B0-----:R1:W5:Y:S01]  /*0d70*/  LDG.E R32, desc[UR40][R32.64] ;  /* 0x0000002820207981 */ /* 0x001362000c1e1900 */
[----:B------:R-:W-:Y:S05]  /*0d80*/  BRA `(.L_x_8) ;  /* 0x0000000000087947 */ /* 0x000fea0003800000 */
.L_x_9:
[----:B------:R-:W-:Y:S02]  /*0d90*/  ULDC UR4, c[0x0][0x580] ;  /* 0x0001600000047ab9 */ /* 0x000fe40000000800 */
[----:B------:R-:W-:-:S07]  /*0da0*/  IMAD.U32 R32, RZ, RZ, UR4 ;  /* 0x00000004ff207e24 */ /* 0x000fce000f8e00ff */
.L_x_8:
[----:B------:R-:W-:Y:S02]  /*0db0*/  ULDC.64 UR4, c[0x0][0x5a0] ;  /* 0x0001680000047ab9 */ /* 0x000fe40000000a00 */
[----:B------:R-:W-:-:S04]  /*0dc0*/  ISETP.NE.U32.AND P0, PT, RZ, UR4, PT ;  /* 0x00000004ff007c0c */ /* 0x000fc8000bf05070 */
[----:B------:R-:W-:-:S13]  /*0dd0*/  ISETP.NE.AND.EX P0, PT, RZ, UR5, PT, P0 ;  /* 0x00000005ff007c0c */ /* 0x000fda000bf05300 */
[----:B------:R-:W-:Y:S05]  /*0de0*/  @!P0 BRA `(.L_x_10) ;  /* 0x00000000001c8947 */ /* 0x000fea0003800000 */
[----:B0-----:R-:W0:Y:S02]  /*0df0*/  LDC.64 R4, c[0x0][0x5a0] ;  /* 0x00016800ff047b82 */ /* 0x001e240000000a00 */
[----:B0-----:R-:W2:Y:S02]  /*0e00*/  LDG.E.64 R4, desc[UR40][R4.64] ;  /* 0x0000002804047981 */ /* 0x001ea4000c1e1b00 */
[----:B--2---:R-:W-:-:S04]  /*0e10*/  ISETP.NE.U32.AND P0, PT, R4, RZ, PT ;  /* 0x000000ff0400720c */ /* 0x004fc80003f05070 */
[----:B------:R-:W-:-:S13]  /*0e20*/  ISETP.NE.AND.EX P0, PT, R5, RZ, PT, P0 ;  /* 0x000000ff0500720c */ /* 0x000fda0003f05300 */
[----:B------:R-:W-:Y:S05]  /*0e30*/  @!P0 BRA `(.L_x_10) ;  /* 0x0000000000088947 */ /* 0x000fea0003800000 */
[----:B-1----:R0:W5:Y:S01]  /*0e40*/  LD.E R33, desc[UR40][R4.64] ;  /* 0x0000002804217980 */ /* 0x002162000c101900 */
[----:B------:R-:W-:Y:S05]  /*0e50*/  BRA `(.L_x_11) ;  /* 0x0000000000247947 */ /* 0x000fea0003800000 */
.L_x_10:
[----:B------:R-:W-:Y:S02]  /*0e60*/  ULDC.64 UR4, c[0x0][0x590] ;  /* 0x0001640000047ab9 */ /* 0x000fe40000000a00 */
[----:B------:R-:W-:-:S04]  /*0e70*/  ISETP.NE.U32.AND P0, PT, RZ, UR4, PT ;  /* 0x00000004ff007c0c */ /* 0x000fc8000bf05070 */
[----:B------:R-:W-:-:S13]  /*0e80*/  ISETP.NE.AND.EX P0, PT, RZ, UR5, PT, P0 ;  /* 0x00000005ff007c0c */ /* 0x000fda000bf05300 */
[----:B------:R-:W-:Y:S05]  /*0e90*/  @!P0 BRA `(.L_x_12) ;  /* 0x00000000000c8947 */ /* 0x000fea0003800000 */
[----:B0-----:R-:W1:Y:S02]  /*0ea0*/  LDC.64 R4, c[0x0][0x590] ;  /* 0x00016400ff047b82 */ /* 0x001e640000000a00 */
[----:B-1----:R1:W5:Y:S01]  /*0eb0*/  LDG.E R33, desc[UR40][R4.64] ;  /* 0x0000002804217981 */ /* 0x002362000c1e1900 */
[----:B------:R-:W-:Y:S05]  /*0ec0*/  BRA `(.L_x_11) ;  /* 0x0000000000087947 */ /* 0x000fea0003800000 */
.L_x_12:
[----:B------:R-:W-:Y:S02]  /*0ed0*/  ULDC UR4, c[0x0][0x584] ;  /* 0x0001610000047ab9 */ /* 0x000fe40000000800 */
[----:B-1----:R-:W-:-:S07]  /*0ee0*/  IMAD.U32 R33, RZ, RZ, UR4 ;  /* 0x00000004ff217e24 */ /* 0x002fce000f8e00ff */
.L_x_11:
[----:B------:R-:W-:-:S13]  /*0ef0*/  LOP3.LUT P0, RZ, R0, 0xff, RZ, 0xc0, !PT ;  /* 0x000000ff00ff7812 */ /* 0x000fda000780c0ff */
[----:B------:R-:W-:Y:S05]  /*0f00*/  @!P0 EXIT ;  /* 0x000000000000894d */ /* 0x000fea0003800000 */
[----:B01----:R-:W0:Y:S01]  /*0f10*/  LDC R4, c[0x0][0x658] ;  /* 0x00019600ff047b82 */ /* 0x003e220000000800 */
[----:B------:R-:W-:Y:S01]  /*0f20*/  ULDC.64 UR6, c[0x0][0x288] ;  /* 0x0000a20000067ab9 */ /* 0x000fe20000000a00 */
[----:B------:R-:W-:Y:S01]  /*0f30*/  LOP3.LUT R7, R7, 0x1, RZ, 0xc0, !PT ;  /* 0x0000000107077812 */ /* 0x000fe200078ec0ff */
[----:B------:R-:W-:Y:S01]  /*0f40*/  UIADD3 UR4, UR7, 0xff, URZ ;  /* 0x000000ff07047890 */ /* 0x000fe2000fffe03f */
[----:B------:R-:W-:Y:S01]  /*0f50*/  SHF.R.U32.HI R0, RZ, 0x2, R2 ;  /* 0x00000002ff007819 */ /* 0x000fe20000011602 */
[----:B------:R-:W-:Y:S01]  /*0f60*/  IMAD.U32 R5, RZ, RZ, UR6 ;  /* 0x00000006ff057e24 */ /* 0x000fe2000f8e00ff */
[----:B------:R-:W-:Y:S01]  /*0f70*/  SHF.R.U32.HI R3, RZ, 0x1, R3 ;  /* 0x00000001ff037819 */ /* 0x000fe20000011603 */
[----:B------:R-:W-:Y:S01]  /*0f80*/  USHF.R.S32.HI UR5, URZ, 0x1f, UR4 ;  /* 0x0000001f3f057899 */ /* 0x000fe20008011404 */
[----:B------:R-:W1:Y:S01]  /*0f90*/  LDC.64 R36, c[0x0][0x5c8] ;  /* 0x00017200ff247b82 */ /* 0x000e620000000a00 */
[----:B------:R-:W-:Y:S01]  /*0fa0*/  LOP3.LUT R34, R2, 0x3, RZ, 0xc0, !PT ;  /* 0x0000000302227812 */ /* 0x000fe200078ec0ff */
[----:B------:R-:W-:Y:S01]  /*0fb0*/  IMAD.SHL.U32 R9, R7, 0x40, RZ ;  /* 0x0000004007097824 */ /* 0x000fe200078e00ff */
[----:B------:R-:W-:Y:S01]  /*0fc0*/  LOP3.LUT R0, R0, 0x7, RZ, 0xc0, !PT ;  /* 0x0000000700007812 */ /* 0x000fe200078ec0ff */
[----:B------:R-:W-:Y:S01]  /*0fd0*/  ULEA.HI UR5, UR5, UR4, URZ, 0x8 ;  /* 0x0000000405057291 */ /* 0x000fe2000f8f403f */
[----:B------:R-:W-:Y:S01]  /*0fe0*/  LOP3.LUT R3, R3, 0x30, RZ, 0xc0, !PT ;  /* 0x0000003003037812 */ /* 0x000fe200078ec0ff */
[----:B------:R-:W-:Y:S01]  /*0ff0*/  IMAD R34, R34, -0x2, R5 ;  /* 0xfffffffe22227824 */ /* 0x000fe200078e0205 */
[--C-:B------:R-:W-:Y:S01]  /*1000*/  LOP3.LUT R22, R9, 0x40, R0.reuse, 0xe2, !PT ;  /* 0x0000004009167812 */ /* 0x100fe200078ee200 */
[----:B------:R-:W-:Y:S01]  /*1010*/  USHF.R.S32.HI UR43, URZ, 0x8, UR5 ;  /* 0x000000083f2b7899 */ /* 0x000fe20008011405 */
[-C--:B------:R-:W-:Y:S01]  /*1020*/  IADD3 R0, RZ, -R3.reuse, -R0 ;  /* 0x80000003ff007210 */ /* 0x080fe20007ffe800 */
[----:B------:R-:W-:Y:S01]  /*1030*/  IMAD.MOV.U32 R5, RZ, RZ, -0x1 ;  /* 0xffffffffff057424 */ /* 0x000fe200078e00ff */
[----:B------:R-:W-:Y:S01]  /*1040*/  LOP3.LUT R39, R2, 0x80, RZ, 0xc0, !PT ;  /* 0x0000008002277812 */ /* 0x000fe200078ec0ff */
[----:B------:R-:W-:Y:S01]  /*1050*/  UISETP.LT.AND UP0, UPT, UR43, 0x1, UPT ;  /* 0x000000012b00788c */ /* 0x000fe2000bf01270 */
[----:B------:R-:W-:Y:S01]  /*1060*/  LOP3.LUT R22, R22, R3, RZ, 0xfc, !PT ;  /* 0x0000000316167212 */ /* 0x000fe200078efcff */
[----:B------:R-:W-:Y:S01]  /*1070*/  IMAD R0, R7, -0x40, R0 ;  /* 0xffffffc007007824 */ /* 0x000fe200078e0200 */
[----:B------:R-:W-:Y:S01]  /*1080*/  ULDC UR4, c[0x0][0x284] ;  /* 0x0000a10000047ab9 */ /* 0x000fe20000000800 */
[----:B0-----:R-:W-:Y:S01]  /*1090*/  SHF.L.U32 R4, R5, R4, RZ ;  /* 0x0000000405047219 */ /* 0x001fe200000006ff */
[----:B------:R-:W-:Y:S01]  /*10a0*/  USEL UR44, UR43, 0x1, UP0 ;  /* 0x000000012b2c7887 */ /* 0x000fe20008000000 */
[----:B------:R-:W-:Y:S01]  /*10b0*/  LOP3.LUT R46, R18, 0x1, RZ, 0xfc, !PT ;  /* 0x00000001122e7812 */ /* 0x000fe200078efcff */
[----:B------:R-:W-:Y:S01]  /*10c0*/  VIADD R40, R0, UR4 ;  /* 0x0000000400287c36 */ /* 0x000fe20008000000 */
[----:B------:R-:W-:Y:S01]  /*10d0*/  SHF.R.U32.HI R39, RZ, 0x7, R39 ;  /* 0x00000007ff277819 */ /* 0x000fe20000011627 */
[----:B------:R-:W-:Y:S01]  /*10e0*/  IMAD.MOV.U32 R23, RZ, RZ, RZ ;  /* 0x000000ffff177224 */ /* 0x000fe200078e00ff */
[----:B------:R-:W-:Y:S01]  /*10f0*/  LOP3.LUT R38, RZ, R4, RZ, 0x33, !PT ;  /* 0x00000004ff267212 */ /* 0x000fe200078e33ff */
[----:B------:R-:W-:Y:S01]  /*1100*/  UIADD3 UR44, UR43, -UR44, URZ ;  /* 0x8000002c2b2c7290 */ /* 0x000fe2000fffe03f */
[C---:B-1----:R-:W-:Y:S01]  /*1110*/  SHF.L.U64.HI R35, R36.reuse, 0x3, R37 ;  /* 0x0000000324237819 */ /* 0x042fe20000010225 */
[----:B------:R-:W-:Y:S01]  /*1120*/  IMAD.SHL.U32 R36, R36, 0x8, RZ ;  /* 0x0000000824247824 */ /* 0x000fe200078e00ff */
[----:B------:R-:W-:Y:S01]  /*1130*/  UMOV UR36, URZ ;  /* 0x0000003f00247c82 */ /* 0x000fe20008000000 */
[----:B------:R-:W-:Y:S01]  /*1140*/  IMAD.SHL.U32 R37, R2, 0x2, RZ ;  /* 0x0000000202257824 */ /* 0x000fe200078e00ff */
[----:B------:R-:W-:-:S07]  /*1150*/  UMOV UR42, URZ ;  /* 0x0000003f002a7c82 */ /* 0x000fce0008000000 */
.L_x_46:
[----:B------:R-:W0:Y:S01]  /*1160*/  SHFL.IDX PT, R0, R39, RZ, 0x1f ;  /* 0x00001fff27007589 */ /* 0x000e2200000e0000 */
[----:B-1----:R-:W1:Y:S01]  /*1170*/  S2UR UR7, SR_CgaCtaId ;  /* 0x00000000000779c3 */ /* 0x002e620000008800 */
[----:B------:R-:W-:Y:S01]  /*1180*/  UMOV UR6, 0x400 ;  /* 0x0000040000067882 */ /* 0x000fe20000000000 */
[----:B0-----:R-:W-:Y:S01]  /*1190*/  R2UR UR4, R0 ;  /* 0x00000000000472ca */ /* 0x001fe200000e0000 */
[----:B-1----:R-:W-:-:S12]  /*11a0*/  ULEA UR46, UR7, UR6, 0x18 ;  /* 0x00000006072e7291 */ /* 0x002fd8000f8ec03f */
[----:B------:R-:W-:-:S04]  /*11b0*/  ULEA.HI UR5, UR4, UR4, URZ, 0x1 ;  /* 0x0000000404057291 */ /* 0x000fc8000f8f083f */
[----:B------:R-:W-:-:S04]  /*11c0*/  ULOP3.LUT UR5, UR5, 0x7fffe, URZ, 0xc0, !UPT ;  /* 0x0007fffe05057892 */ /* 0x000fc8000f8ec03f */
[----:B------:R-:W-:-:S03]  /*11d0*/  UIADD3 UR5, UR4, -UR5, URZ ;  /* 0x8000000504057290 */ /* 0x000fc6000fffe03f */
[----:B------:R-:W-:Y:S01]  /*11e0*/  ULDC UR4, c[0x0][0x28c] ;  /* 0x0000a30000047ab9 */ /* 0x000fe20000000800 */
[----:B------:R-:W-:Y:S01]  /*11f0*/  ULEA UR5, UR5, UR46, 0xd ;  /* 0x0000002e05057291 */ /* 0x000fe2000f8e683f */
[----:B------:R-:W-:-:S03]  /*1200*/  ISETP.LT.AND P0, PT, RZ, UR4, PT ;  /* 0x00000004ff007c0c */ /* 0x000fc6000bf01270 */
[----:B------:R-:W-:-:S04]  /*1210*/  UIADD3 UR5, UR5, 0x100, URZ ;  /* 0x0000010005057890 */ /* 0x000fc8000fffe03f */
[----:B------:R-:W-:-:S04]  /*1220*/  USHF.R.U32.HI UR5, URZ, 0x4, UR5 ;  /* 0x000000043f057899 */ /* 0x000fc80008011605 */
[----:B------:R-:W-:-:S04]  /*1230*/  ULOP3.LUT UR5, UR5, 0x3fff, URZ, 0xc0, !UPT ;  /* 0x00003fff05057892 */ /* 0x000fc8000f8ec03f */
[----:B------:R-:W-:Y:S01]  /*1240*/  ULOP3.LUT UR45, UR5, 0x10000, URZ, 0xfc, !UPT ;  /* 0x00010000052d7892 */ /* 0x000fe2000f8efc3f */
[----:B--2345:R-:W-:Y:S11]  /*1250*/  @P0 BRA `(.L_x_13) ;  /* 0x0000000000400947 */ /* 0x03cff60003800000 */
[----:B------:R-:W-:Y:S01]  /*1260*/  MOV R0, 0x0 ;  /* 0x0000000000007802 */ /* 0x000fe20000000f00 */
[----:B------:R-:W-:Y:S01]  /*1270*/  ULDC.64 UR4, c[0x4][0x68] ;  /* 0x01001a0000047ab9 */ /* 0x000fe20000000a00 */
[----:B------:R-:W-:Y:S01]  /*1280*/  ULDC.64 UR6, c[0x4][0x8] ;  /* 0x0100020000067ab9 */ /* 0x000fe20000000a00 */
[----:B------:R-:W-:Y:S01]  /*1290*/  IMAD.U32 R4, RZ, RZ, UR4 ;  /* 0x00000004ff047e24 */ /* 0x000fe2000f8e00ff */
[----:B------:R0:W1:Y:S01]  /*12a0*/  LDC.64 R2, c[0x4][R0] ;  /* 0x0100000000027b82 */ /* 0x0000620000000a00 */
[----:B------:R-:W-:Y:S01]  /*12b0*/  IMAD.U32 R5, RZ, RZ, UR5 ;  /* 0x00000005ff057e24 */ /* 0x000fe2000f8e00ff */
[----:B------:R-:W-:Y:S01]  /*12c0*/  ULDC.64 UR4, c[0x4][0x70] ;  /* 0x01001c0000047ab9 */ /* 0x000fe20000000a00 */
[----:B------:R-:W-:Y:S02]  /*12d0*/  IMAD.U32 R10, RZ, RZ, UR6 ;  /* 0x00000006ff0a7e24 */ /* 0x000fe4000f8e00ff */
[----:B------:R-:W-:Y:S02]  /*12e0*/  IMAD.U32 R6, RZ, RZ, UR4 ;  /* 0x00000004ff067e24 */ /* 0x000fe4000f8e00ff */
[----:B------:R-:W-:-:S02]  /*12f0*/  IMAD.U32 R7, RZ, RZ, UR5 ;  /* 0x00000005ff077e24 */ /* 0x000fc4000f8e00ff */
[----:B------:R-:W-:Y:S02]  /*1300*/  IMAD.U32 R11, RZ, RZ, UR7 ;  /* 0x00000007ff0b7e24 */ /* 0x000fe4000f8e00ff */
[----:B------:R-:W-:Y:S02]  /*1310*/  IMAD.MOV.U32 R8, RZ, RZ, 0x1e1 ;  /* 0x000001e1ff087424 */ /* 0x000fe400078e00ff */
[----:B------:R-:W-:Y:S02]  /*1320*/  IMAD.MOV.U32 R12, RZ, RZ, 0x1 ;  /* 0x00000001ff0c7424 */ /* 0x000fe400078e00ff */
[----:B0-----:R-:W-:-:S07]  /*1330*/  IMAD.MOV.U32 R13, RZ, RZ, RZ ;  /* 0x000000ffff0d7224 */ /* 0x001fce00078e00ff */
[----:B------:R-:W-:-:S07]  /*1340*/  LEPC R20, `(.L_x_13) ;  /* 0x000000001014794e */ /* 0x000fce0000000000 */
[----:B-1---5:R-:W-:Y:S05]  /*1350*/  CALL.ABS.NOINC R2 ;  /* 0x0000000002007343 */ /* 0x022fea0003c00000 */
.L_x_13:
[----:B------:R-:W-:-:S13]  /*1360*/  ISETP.NE.AND P0, PT, R46, 0x3, PT ;  /* 0x000000032e00780c */ /* 0x000fda0003f05270 */
[----:B------:R-:W-:Y:S05]  /*1370*/  @!P0 BRA `(.L_x_14) ;  /* 0x0000000000048947 */ /* 0x000fea0003800000 */
[----:B------:R-:W-:Y:S01]  /*1380*/  BPT.TRAP 0x1 ;  /* 0x000000040000795c */ /* 0x000fe20000300000 */
.L_x_14:
[----:B------:R-:W-:Y:S02]  /*1390*/  IMAD.U32 R3, RZ, RZ, UR42 ;  /* 0x0000002aff037e24 */ /* 0x000fe4000f8e00ff */
[----:B------:R-:W-:-:S03]  /*13a0*/  IMAD.U32 R0, RZ, RZ, UR36 ;  /* 0x00000024ff007e24 */ /* 0x000fc6000f8e00ff */
[----:B------:R-:W-:Y:S02]  /*13b0*/  LEA R3, R3, UR46, 0x3 ;  /* 0x0000002e03037c11 */ /* 0x000fe4000f8e18ff */
[----:B------:R-:W-:-:S04]  /*13c0*/  SHF.L.U32 R0, R0, 0x1f, RZ ;  /* 0x0000001f00007819 */ /* 0x000fc800000006ff */
[----:B------:R0:W1:Y:S01]  /*13d0*/  SYNCS.PHASECHK.TRANS64.TRYWAIT P1, [R3+URZ], R0 ;  /* 0x00000000030075a7 */ /* 0x000062000802017f */
[----:B------:R-:W-:Y:S05]  /*13e0*/  @!P0 BRA `(.L_x_15) ;  /* 0x0000000000048947 */ /* 0x000fea0003800000 */
[----:B------:R-:W-:Y:S01]  /*13f0*/  BPT.TRAP 0x1 ;  /* 0x000000040000795c */ /* 0x000fe20000300000 */
.L_x_15:
[----:B------:R-:W-:-:S05]  /*1400*/  IMAD.U32 R2, RZ, RZ, UR44 ;  /* 0x0000002cff027e24 */ /* 0x000fca000f8e00ff */
[----:B------:R-:W-:Y:S01]  /*1410*/  ISETP.GE.AND P2, PT, R2, 0x1, PT ;  /* 0x000000010200780c */ /* 0x000fe20003f46270 */
[----:B-1----:R-:W-:-:S12]  /*1420*/  @P1 BRA `(.L_x_16) ;  /* 0x0000000000081947 */ /* 0x002fd80003800000 */
[----:B------:R-:W1:Y:S02]  /*1430*/  SYNCS.PHASECHK.TRANS64.TRYWAIT P1, [R3+URZ], R0 ;  /* 0x00000000030075a7 */ /* 0x000e64000802017f */
[----:B-1----:R-:W-:Y:S05]  /*1440*/  @!P1 BRA `(.L_x_17) ;  /* 0x0000003c003c9947 */ /* 0x002fea0003800000 */
.L_x_16:
[----:B------:R-:W-:Y:S05]  /*1450*/  WARPSYNC.ALL ;  /* 0x0000000000007948 */ /* 0x000fea0003800000 */
[----:B------:R-:W-:Y:S01]  /*1460*/  UIADD3 UR4, UR46, 0x30100, URZ ;  /* 0x000301002e047890 */ /* 0x000fe2000fffe03f */
[----:B------:R-:W-:Y:S01]  /*1470*/  WARPGROUP.ARRIVE ;  /* 0x00000000000079c5 */ /* 0x000fe20000000000 */
[----:B------:R-:W-:Y:S02]  /*1480*/  ULEA UR6, UR42, UR45, 0xc ;  /* 0x0000002d2a067291 */ /* 0x000fe4000f8e603f */
[----:B------:R-:W-:Y:S01]  /*1490*/  USHF.R.U32.HI UR4, URZ, 0x4, UR4 ;  /* 0x000000043f047899 */ /* 0x000fe20008011604 */
[----:B------:R-:W-:Y:S01]  /*14a0*/  UMOV UR13, 0x40000040 ;  /* 0x40000040000d7882 */ /* 0x000fe20000000000 */
[----:B------:R-:W-:-:S02]  /*14b0*/  UMOV UR15, 0x40000040 ;  /* 0x40000040000f7882 */ /* 0x000fc40000000000 */
[----:B------:R-:W-:Y:S01]  /*14c0*/  ULOP3.LUT UR4, UR4, 0x3fff, URZ, 0xc0, !UPT ;  /* 0x00003fff04047892 */ /* 0x000fe2000f8ec03f */
[----:B------:R-:W-:Y:S01]  /*14d0*/  UMOV UR12, UR6 ;  /* 0x00000006000c7c82 */ /* 0x000fe20008000000 */
[----:B------:R-:W-:Y:S02]  /*14e0*/  UMOV UR5, 0x40000040 ;  /* 0x4000004000057882 */ /* 0x000fe40000000000 */
[----:B------:R-:W-:Y:S01]  /*14f0*/  ULOP3.LUT UR8, UR4, 0x10000, URZ, 0xfc, !UPT ;  /* 0x0001000004087892 */ /* 0x000fe2000f8efc3f */
[----:B------:R-:W-:-:S03]  /*1500*/  UMOV UR7, 0x40000040 ;  /* 0x4000004000077882 */ /* 0x000fc60000000000 */
[----:B------:R-:W-:-:S04]  /*1510*/  ULEA UR4, UR42, UR8, 0x9 ;  /* 0x000000082a047291 */ /* 0x000fc8000f8e483f */
[----:B------:R-:W-:-:S03]  /*1520*/  UIADD3 UR9, UR4, 0x186, URZ ;  /* 0x0000018604097890 */ /* 0x000fc6000fffe03f */
[----:B------:R-:W-:Y:S02]  /*1530*/  UMOV UR14, UR4 ;  /* 0x00000004000e7c82 */ /* 0x000fe40008000000 */
[----:B------:R-:W-:Y:S01]  /*1540*/  HGMMA.64x16x16.F32 R24, gdesc[UR12], RZ, !UPT, gsb0 ;  /* 0x002000000c1879f0 */ /* 0x000fe2000c0008ff */
[----:B------:R-:W-:Y:S02]  /*1550*/  UIADD3 UR12, UR6, 0x2, URZ ;  /* 0x00000002060c7890 */ /* 0x000fe4000fffe03f */
[----:B------:R-:W-:Y:S01]  /*1560*/  UIADD3 UR14, UR4, 0x2, URZ ;  /* 0x00000002040e7890 */ /* 0x000fe2000fffe03f */
[----:B------:R-:W-:Y:S01]  /*1570*/  UMOV UR13, 0x40000040 ;  /* 0x40000040000d7882 */ /* 0x000fe20000000000 */
[----:B------:R-:W-:Y:S01]  /*1580*/  UMOV UR15, 0x40000040 ;  /* 0x40000040000f7882 */ /* 0x000fe20000000000 */
[----:B------:R-:W-:Y:S02]  /*1590*/  WARPGROUP.DEPBAR.LE gsb0, 0x0 ;  /* 0x00008000000079c5 */ /* 0x000fe40000010000 */
[----:B------:R-:W-:-:S06]  /*15a0*/  WARPGROUP.ARRIVE ;  /* 0x00000000000079c5 */ /* 0x000fcc0000000000 */
[----:B------:R-:W-:Y:S01]  /*15b0*/  HGMMA.64x16x16.F32 R24, gdesc[UR12], R24, gsb0 ;  /* 0x002000000c1879f0 */ /* 0x000fe20008000818 */
        /* <DEDUP_REMOVED lines=88> */
[----:B------:R-:W-:-:S07]  /*1b40*/  UIADD3 UR6, UR6, 0xc06, URZ ;  /* 0x00000c0606067890 */ /* 0x000fce000fffe03f */
[----:B------:R-:W-:Y:S01]  /*1b50*/  UMOV UR4, UR6 ;  /* 0x0000000600047c82 */ /* 0x000fe20008000000 */
[----:B------:R-:W-:Y:S01]  /*1b60*/  UMOV UR6, UR9 ;  /* 0x0000000900067c82 */ /* 0x000fe20008000000 */
[----:B------:R-:W-:Y:S02]  /*1b70*/  WARPGROUP.DEPBAR.LE gsb0, 0x0 ;  /* 0x00008000000079c5 */ /* 0x000fe40000010000 */
[----:B------:R-:W-:-:S06]  /*1b80*/  WARPGROUP.ARRIVE ;  /* 0x00000000000079c5 */ /* 0x000fcc0000000000 */
[----:B------:R-:W-:Y:S03]  /*1b90*/  HGMMA.64x16x16.F32 R24, gdesc[UR12], R24, gsb0 ;  /* 0x002000000c1879f0 */ /* 0x000fe60008000818 */
[----:B------:R-:W-:Y:S02]  /*1ba0*/  WARPGROUP.DEPBAR.LE gsb0, 0x0 ;  /* 0x00008000000079c5 */ /* 0x000fe40000010000 */
[----:B------:R-:W-:-:S06]  /*1bb0*/  WARPGROUP.ARRIVE ;  /* 0x00000000000079c5 */ /* 0x000fcc0000000000 */
[----:B------:R-:W-:Y:S03]  /*1bc0*/  HGMMA.64x16x16.F32 R24, gdesc[UR4], R24, gsb0 ;  /* 0x00200000041879f0 */ /* 0x000fe60008000818 */
[----:B------:R-:W-:Y:S02]  /*1bd0*/  WARPGROUP.DEPBAR.LE gsb0, 0x0 ;  /* 0x00008000000079c5 */ /* 0x000fe40000010000 */
[----:B------:R-:W-:Y:S05]  /*1be0*/  @!P2 BRA `(.L_x_18) ;  /* 0x00000008006ca947 */ /* 0x000fea0003800000 */
[----:B------:R-:W-:Y:S01]  /*1bf0*/  UIADD3 UR13, UR42, 0x1, URZ ;  /* 0x000000012a0d7890 */ /* 0x000fe2000fffe03f */
[----:B01----:R-:W-:Y:S01]  /*1c00*/  IMAD.U32 R0, RZ, RZ, UR44 ;  /* 0x0000002cff007e24 */ /* 0x003fe2000f8e00ff */
[----:B------:R-:W-:Y:S02]  /*1c10*/  UMOV UR9, UR42 ;  /* 0x0000002a00097c82 */ /* 0x000fe40008000000 */
[----:B------:R-:W-:-:S04]  /*1c20*/  UISETP.NE.AND UP0, UPT, UR13, 0x3, UPT ;  /* 0x000000030d00788c */ /* 0x000fc8000bf05270 */
[----:B------:R-:W-:Y:S02]  /*1c30*/  USEL UR4, URZ, 0x1, UP0 ;  /* 0x000000013f047887 */ /* 0x000fe40008000000 */
[----:B------:R-:W-:Y:S02]  /*1c40*/  USEL UR13, UR13, URZ, UP0 ;  /* 0x0000003f0d0d7287 */ /* 0x000fe40008000000 */
[----:B------:R-:W-:-:S06]  /*1c50*/  ULOP3.LUT UR4, UR36, UR4, URZ, 0x3c, !UPT ;  /* 0x0000000424047292 */ /* 0x000fcc000f8e3c3f */
[----:B------:R-:W-:-:S07]  /*1c60*/  IMAD.U32 R4, RZ, RZ, UR4 ;  /* 0x00000004ff047e24 */ /* 0x000fce000f8e00ff */
.L_x_25:
[----:B01----:R-:W-:Y:S05]  /*1c70*/  @!P0 BRA `(.L_x_19) ;  /* 0x0000000000048947 */ /* 0x003fea0003800000 */
[----:B------:R-:W-:Y:S01]  /*1c80*/  BPT.TRAP 0x1 ;  /* 0x000000040000795c */ /* 0x000fe20000300000 */
.L_x_19:
[----:B------:R-:W0:Y:S01]  /*1c90*/  S2UR UR4, SR_CgaCtaId ;  /* 0x00000000000479c3 */ /* 0x000e220000008800 */
[----:B------:R-:W-:Y:S01]  /*1ca0*/  UMOV UR10, 0x400 ;  /* 0x00000400000a7882 */ /* 0x000fe20000000000 */
[----:B------:R-:W-:Y:S01]  /*1cb0*/  SHF.L.U32 R2, R4, 0x1f, RZ ;  /* 0x0000001f04027819 */ /* 0x000fe200000006ff */
[----:B0-----:R-:W-:-:S04]  /*1cc0*/  ULEA UR10, UR4, UR10, 0x18 ;  /* 0x0000000a040a7291 */ /* 0x001fc8000f8ec03f */
[----:B------:R-:W-:-:S09]  /*1cd0*/  ULEA UR4, UR13, UR10, 0x3 ;  /* 0x0000000a0d047291 */ /* 0x000fd2000f8e183f */
[----:B------:R0:W1:Y:S01]  /*1ce0*/  SYNCS.PHASECHK.TRANS64.TRYWAIT P1, [UR4], R2 ;  /* 0x00000002ff0075a7 */ /* 0x0000620008020144 */
[----:B------:R-:W-:Y:S05]  /*1cf0*/  @!P0 BRA `(.L_x_20) ;  /* 0x0000000000048947 */ /* 0x000fea0003800000 */
[----:B------:R-:W-:Y:S01]  /*1d00*/  BPT.TRAP 0x1 ;  /* 0x000000040000795c */ /* 0x000fe20000300000 */
.L_x_20:
[----:B-1----:R-:W-:Y:S05]  /*1d10*/  @P1 BRA `(.L_x_21) ;  /* 0x0000000000081947 */ /* 0x002fea0003800000 */
[----:B------:R-:W1:Y:S02]  /*1d20*/  SYNCS.PHASECHK.TRANS64.TRYWAIT P1, [UR4], R2 ;  /* 0x00000002ff0075a7 */ /* 0x000e640008020144 */
[----:B-1----:R-:W-:Y:S05]  /*1d30*/  @!P1 BRA `(.L_x_22) ;  /* 0x0000003400149947 */ /* 0x002fea0003800000 */
.L_x_21:
[----:B------:R-:W-:Y:S01]  /*1d40*/  ULEA UR12, UR13, UR8, 0x9 ;  /* 0x000000080d0c7291 */ /* 0x000fe2000f8e483f */
[----:B------:R-:W-:Y:S01]  /*1d50*/  WARPGROUP.ARRIVE ;  /* 0x00000000000079c5 */ /* 0x000fe20000000000 */
[----:B------:R-:W-:Y:S01]  /*1d60*/  ULEA UR11, UR13, UR45, 0xc ;  /* 0x0000002d0d0b7291 */ /* 0x000fe2000f8e603f */
[----:B------:R-:W-:Y:S01]  /*1d70*/  UMOV UR7, 0x40000040 ;  /* 0x4000004000077882 */ /* 0x000fe20000000000 */
[----:B------:R-:W-:-:S03]  /*1d80*/  UMOV UR5, 0x40000040 ;  /* 0x4000004000057882 */ /* 0x000fc60000000000 */
[----:B------:R-:W-:Y:S02]  /*1d90*/  UMOV UR6, UR12 ;  /* 0x0000000c00067c82 */ /* 0x000fe40008000000 */
[----:B------:R-:W-:Y:S02]  /*1da0*/  UMOV UR4, UR11 ;  /* 0x0000000b00047c82 */ /* 0x000fe40008000000 */
[----:B------:R-:W-:Y:S01]  /*1db0*/  HGMMA.64x16x16.F32 R24, gdesc[UR4], R24, gsb0 ;  /* 0x00200000041879f0 */ /* 0x000fe20008000818 */
[----:B------:R-:W-:Y:S02]  /*1dc0*/  UIADD3 UR6, UR12, 0x2, URZ ;  /* 0x000000020c067890 */ /* 0x000fe4000fffe03f */
[----:B------:R-:W-:Y:S01]  /*1dd0*/  UIADD3 UR4, UR11, 0x2, URZ ;  /* 0x000000020b047890 */ /* 0x000fe2000fffe03f */
[----:B------:R-:W-:Y:S01]  /*1de0*/  UMOV UR7, 0x40000040 ;  /* 0x4000004000077882 */ /* 0x000fe20000000000 */
[----:B------:R-:W-:Y:S01]  /*1df0*/  UMOV UR5, 0x40000040 ;  /* 0x4000004000057882 */ /* 0x000fe20000000000 */
[----:B------:R-:W-:-:S02]  /*1e00*/  WARPGROUP.DEPBAR.LE gsb0, 0x0 ;  /* 0x00008000000079c5 */ /* 0x000fc40000010000 */
        /* <DEDUP_REMOVED lines=99> */
[----:B------:R-:W-:Y:S03]  /*2440*/  HGMMA.64x16x16.F32 R24, gdesc[UR4], R24, gsb0 ;  /* 0x00200000041879f0 */ /* 0x000fe60008000818 */
[----:B------:R-:W-:Y:S02]  /*2450*/  WARPGROUP.DEPBAR.LE gsb0, 0x0 ;  /* 0x00008000000079c5 */ /* 0x000fe40000010000 */
[----:B------:R-:W-:Y:S05]  /*2460*/  @!P0 BRA `(.L_x_23) ;  /* 0x0000000000048947 */ /* 0x000fea0003800000 */
[----:B------:R-:W-:Y:S01]  /*2470*/  BPT.TRAP 0x1 ;  /* 0x000000040000795c */ /* 0x000fe20000300000 */
.L_x_23:
[----:B------:R-:W-:Y:S01]  /*2480*/  ULEA UR10, UR9, UR10, 0x3 ;  /* 0x0000000a090a7291 */ /* 0x000fe2000f8e183f */
[----:B------:R-:W-:-:S03]  /*2490*/  ISETP.GT.U32.AND P1, PT, R18, 0x1, PT ;  /* 0x000000011200780c */ /* 0x000fc60003f24070 */
[----:B------:R-:W-:-:S04]  /*24a0*/  UIADD3 UR10, UR10, 0x18, URZ ;  /* 0x000000180a0a7890 */ /* 0x000fc8000fffe03f */
[----:B------:R-:W-:-:S09]  /*24b0*/  UPRMT UR10, URZ, 0x654, UR10 ;  /* 0x000006543f0a7896 */ /* 0x000fd2000800000a */
[----:B------:R-:W-:Y:S01]  /*24c0*/  SYNCS.ARRIVE.TRANS64.RED.A1T0 RZ, [UR10], RZ ;  /* 0x000000ffffff79a7 */ /* 0x000fe2000810040a */
[----:B------:R-:W-:Y:S05]  /*24d0*/  @P1 BRA `(.L_x_24) ;  /* 0x0000000000041947 */ /* 0x000fea0003800000 */
[----:B------:R-:W-:Y:S01]  /*24e0*/  BPT.TRAP 0x1 ;  /* 0x000000040000795c */ /* 0x000fe20000300000 */
.L_x_24:
[----:B------:R-:W-:Y:S01]  /*24f0*/  UIADD3 UR13, UR13, 0x1, URZ ;  /* 0x000000010d0d7890 */ /* 0x000fe2000fffe03f */
[C---:B------:R-:W-:Y:S01]  /*2500*/  ISETP.GT.AND P1, PT, R0.reuse, 0x1, PT ;  /* 0x000000010000780c */ /* 0x040fe20003f24270 */
[----:B------:R-:W-:Y:S01]  /*2510*/  UIADD3 UR9, UR9, 0x1, URZ ;  /* 0x0000000109097890 */ /* 0x000fe2000fffe03f */
[----:B------:R-:W-:Y:S01]  /*2520*/  VIADD R0, R0, 0xffffffff ;  /* 0xffffffff00007836 */ /* 0x000fe20000000000 */
[----:B------:R-:W-:Y:S02]  /*2530*/  UISETP.NE.AND UP0, UPT, UR13, 0x3, UPT ;  /* 0x000000030d00788c */ /* 0x000fe4000bf05270 */
[----:B------:R-:W-:Y:S02]  /*2540*/  UISETP.NE.AND UP1, UPT, UR9, 0x3, UPT ;  /* 0x000000030900788c */ /* 0x000fe4000bf25270 */
[----:B------:R-:W-:Y:S02]  /*2550*/  USEL UR4, URZ, 0x1, UP0 ;  /* 0x000000013f047887 */ /* 0x000fe40008000000 */
[----:B------:R-:W-:-:S02]  /*2560*/  USEL UR13, UR13, URZ, UP0 ;  /* 0x0000003f0d0d7287 */ /* 0x000fc40008000000 */
[----:B------:R-:W-:Y:S02]  /*2570*/  USEL UR9, UR9, URZ, UP1 ;  /* 0x0000003f09097287 */ /* 0x000fe40008800000 */
[----:B------:R-:W-:Y:S01]  /*2580*/  LOP3.LUT R4, R4, UR4, RZ, 0x3c, !PT ;  /* 0x0000000404047c12 */ /* 0x000fe2000f8e3cff */
[----:B------:R-:W-:Y:S09]  /*2590*/  @P1 BRA `(.L_x_25) ;  /* 0xfffffff400b41947 */ /* 0x000ff2000383ffff */
.L_x_18:
[----:B01----:R-:W0:Y:S02]  /*25a0*/  LDC R0, c[0x0][0x28c] ;  /* 0x0000a300ff007b82 */ /* 0x003e240000000800 */
[----:B0-----:R-:W-:-:S13]  /*25b0*/  ISETP.GE.AND P1, PT, R0, 0x1, PT ;  /* 0x000000010000780c */ /* 0x001fda0003f26270 */
[----:B------:R-:W-:Y:S05]  /*25c0*/  @!P1 BRA `(.L_x_26) ;  /* 0x0000000000409947 */ /* 0x000fea0003800000 */
[----:B------:R-:W-:Y:S05]  /*25d0*/  @!P0 BRA `(.L_x_27) ;  /* 0x0000000000048947 */ /* 0x000fea0003800000 */
[----:B------:R-:W-:Y:S01]  /*25e0*/  BPT.TRAP 0x1 ;  /* 0x000000040000795c */ /* 0x000fe20000300000 */
.L_x_27:
[----:B------:R-:W0:Y:S01]  /*25f0*/  S2UR UR7, SR_CgaCtaId ;  /* 0x00000000000779c3 */ /* 0x000e220000008800 */
[----:B------:R-:W-:Y:S01]  /*2600*/  UIADD3 UR6, UR44, UR42, URZ ;  /* 0x0000002a2c067290 */ /* 0x000fe2000fffe03f */
[----:B------:R-:W-:-:S03]  /*2610*/  ISETP.GT.U32.AND P0, PT, R18, 0x1, PT ;  /* 0x000000011200780c */ /* 0x000fc60003f04070 */
[----:B------:R-:W-:-:S04]  /*2620*/  UIMAD.WIDE.U32 UR4, UR6, -0x55555555, URZ ;  /* 0xaaaaaaab060478a5 */ /* 0x000fc8000f8e003f */
[----:B------:R-:W-:-:S03]  /*2630*/  USHF.R.U32.HI UR4, URZ, 0x1, UR5 ;  /* 0x000000013f047899 */ /* 0x000fc60008011605 */
[----:B------:R-:W-:Y:S01]  /*2640*/  UMOV UR5, 0x400 ;  /* 0x0000040000057882 */ /* 0x000fe20000000000 */
[----:B------:R-:W-:Y:S02]  /*2650*/  UIMAD UR6, UR4, -0x3, UR6 ;  /* 0xfffffffd040678a4 */ /* 0x000fe4000f8e0206 */
[----:B0-----:R-:W-:-:S04]  /*2660*/  ULEA UR5, UR7, UR5, 0x18 ;  /* 0x0000000507057291 */ /* 0x001fc8000f8ec03f */
[----:B------:R-:W-:-:S04]  /*2670*/  ULEA UR6, UR6, UR5, 0x3 ;  /* 0x0000000506067291 */ /* 0x000fc8000f8e183f */
[----:B------:R-:W-:-:S04]  /*2680*/  UIADD3 UR6, UR6, 0x18, URZ ;  /* 0x0000001806067890 */ /* 0x000fc8000fffe03f */
[----:B------:R-:W-:-:S09]  /*2690*/  UPRMT UR6, URZ, 0x654, UR6 ;  /* 0x000006543f067896 */ /* 0x000fd20008000006 */
[----:B------:R-:W-:Y:S01]  /*26a0*/  SYNCS.ARRIVE.TRANS64.RED.A1T0 RZ, [UR6], RZ ;  /* 0x000000ffffff79a7 */ /* 0x000fe20008100406 */
[----:B------:R-:W-:Y:S05]  /*26b0*/  @P0 BRA `(.L_x_26) ;  /* 0x0000000000040947 */ /* 0x000fea0003800000 */
[----:B------:R-:W-:Y:S01]  /*26c0*/  BPT.TRAP 0x1 ;  /* 0x000000040000795c */ /* 0x000fe20000300000 */
.L_x_26:
[----:B------:R-:W-:Y:S01]  /*26d0*/  IMAD.SHL.U32 R42, R42, 0x10, RZ ;  /* 0x000000102a2a7824 */ /* 0x000fe200078e00ff */
[----:B------:R-:W-:Y:S01]  /*26e0*/  UIADD3 UR42, UR43, UR42, URZ ;  /* 0x0000002a2b2a7290 */ /* 0x000fe2000fffe03f */
[----:B------:R-:W-:Y:S01]  /*26f0*/  SHF.R.S32.HI R21, RZ, 0x1f, R41 ;  /* 0x0000001fff157819 */ /* 0x000fe20000011429 */
[----:B------:R-:W-:Y:S01]  /*2700*/  ULDC UR7, c[0x0][0x288] ;  /* 0x0000a20000077ab9 */ /* 0x000fe20000000800 */
[----:B------:R-:W-:Y:S01]  /*2710*/  IMAD.SHL.U32 R7, R43, 0x80, RZ ;  /* 0x000000802b077824 */ /* 0x000fe200078e00ff */
[C---:B------:R-:W-:Y:S01]  /*2720*/  LOP3.LUT R4, R42.reuse, 0x6, R37, 0xf8, !PT ;  /* 0x000000062a047812 */ /* 0x040fe200078ef825 */
[----:B------:R-:W-:Y:S01]  /*2730*/  UISETP.GT.U32.AND UP0, UPT, UR42, 0x2, UPT ;  /* 0x000000022a00788c */ /* 0x000fe2000bf04070 */
[----:B------:R-:W-:Y:S01]  /*2740*/  ISETP.GE.AND P0, PT, R42, UR7, PT ;  /* 0x000000072a007c0c */ /* 0x000fe2000bf06270 */
[----:B------:R-:W-:Y:S01]  /*2750*/  ULDC.64 UR4, c[0x0][0x5d0] ;  /* 0x0001740000047ab9 */ /* 0x000fe20000000a00 */
[----:B------:R-:W-:Y:S01]  /*2760*/  SHF.R.S32.HI R5, RZ, 0x1f, R4 ;  /* 0x0000001fff057819 */ /* 0x000fe20000011404 */
[----:B------:R-:W-:Y:S01]  /*2770*/  ULDC UR10, c[0x0][0x284] ;  /* 0x0000a100000a7ab9 */ /* 0x000fe20000000800 */
[----:B------:R-:W-:Y:S01]  /*2780*/  IMAD R0, R21, UR4, RZ ;  /* 0x0000000415007c24 */ /* 0x000fe2000f8e02ff */
[----:B------:R-:W-:Y:S01]  /*2790*/  UISETP.LT.U32.AND UP0, UPT, UR43, 0x3, UP0 ;  /* 0x000000032b00788c */ /* 0x000fe20008701070 */
[----:B------:R-:W-:Y:S01]  /*27a0*/  ISETP.GE.OR P0, PT, R7, UR10, P0 ;  /* 0x0000000a07007c0c */ /* 0x000fe20008706670 */
[----:B------:R-:W-:Y:S01]  /*27b0*/  UISETP.GE.U32.AND UP1, UPT, UR43, 0x3, UPT ;  /* 0x000000032b00788c */ /* 0x000fe2000bf26070 */
[C---:B------:R-:W-:Y:S01]  /*27c0*/  IMAD R9, R41.reuse, UR5, R0 ;  /* 0x0000000529097c24 */ /* 0x040fe2000f8e0200 */
[----:B------:R-:W-:Y:S01]  /*27d0*/  USEL UR6, URZ, 0x1, !UP0 ;  /* 0x000000013f067887 */ /* 0x000fe2000c000000 */
[----:B------:R-:W-:Y:S01]  /*27e0*/  IMAD.WIDE.U32 R2, R41, UR4, R4 ;  /* 0x0000000429027c25 */ /* 0x000fe2000f8e0004 */
[----:B------:R-:W-:Y:S01]  /*27f0*/  UIMAD.WIDE.U32 UR4, UR42, -0x55555555, URZ ;  /* 0xaaaaaaab2a0478a5 */ /* 0x000fe2000f8e003f */
[----:B------:R-:W-:-:S02]  /*2800*/  ULDC.64 UR8, c[0x0][0x5c8] ;  /* 0x0001720000087ab9 */ /* 0x000fc40000000a00 */
[----:B------:R-:W-:Y:S01]  /*2810*/  IMAD.WIDE R12, R43, 0x80, R22 ;  /* 0x000000802b0c7825 */ /* 0x000fe200078e0216 */
[----:B------:R-:W-:Y:S02]  /*2820*/  USHF.R.U32.HI UR4, URZ, 0x1, UR5 ;  /* 0x000000013f047899 */ /* 0x000fe40008011605 */
[----:B------:R-:W-:Y:S01]  /*2830*/  ULOP3.LUT UR36, UR36, UR6, URZ, 0x3c, !UPT ;  /* 0x0000000624247292 */ /* 0x000fe2000f8e3c3f */
[----:B------:R-:W-:Y:S01]  /*2840*/  IMAD R11, R13, UR8, RZ ;  /* 0x000000080d0b7c24 */ /* 0x000fe2000f8e02ff */
[----:B------:R-:W-:Y:S01]  /*2850*/  UIMAD UR42, UR4, -0x3, UR42 ;  /* 0xfffffffd042a78a4 */ /* 0x000fe2000f8e022a */
[----:B------:R-:W-:Y:S01]  /*2860*/  IMAD.IADD R3, R3, 0x1, R9 ;  /* 0x0000000103037824 */ /* 0x000fe200078e0209 */
[----:B------:R-:W-:Y:S01]  /*2870*/  @UP1 ULOP3.LUT UR36, UR36, 0x1, UR4, 0x78, !UPT ;  /* 0x0000000124241892 */ /* 0x000fe2000f8e7804 */
[C---:B------:R-:W-:Y:S02]  /*2880*/  IMAD R11, R12.reuse, UR9, R11 ;  /* 0x000000090c0b7c24 */ /* 0x040fe4000f8e020b */
[----:B------:R-:W-:-:S04]  /*2890*/  IMAD.WIDE.U32 R14, R12, UR8, R2 ;  /* 0x000000080c0e7c25 */ /* 0x000fc8000f8e0002 */
[----:B------:R-:W-:Y:S01]  /*28a0*/  IMAD.MOV.U32 R43, RZ, RZ, -0x1 ;  /* 0xffffffffff2b7424 */ /* 0x000fe200078e00ff */
[----:B------:R-:W-:Y:S06]  /*28b0*/  @P0 BRA `(.L_x_28) ;  /* 0x0000000800bc0947 */ /* 0x000fec0003800000 */
[----:B-----5:R-:W-:Y:S01]  /*28c0*/  FSETP.NEU.AND P0, PT, R33, RZ, PT ;  /* 0x000000ff2100720b */ /* 0x020fe20003f0d000 */
[----:B------:R-:W-:Y:S01]  /*28d0*/  BSSY B0, `(.L_x_28) ;  /* 0x00000ad000007945 */ /* 0x000fe20003800000 */
[----:B------:R-:W-:Y:S02]  /*28e0*/  IMAD.IADD R53, R15, 0x1, R11 ;  /* 0x000000010f357824 */ /* 0x000fe400078e020b */
[----:B------:R-:W-:Y:S02]  /*28f0*/  IMAD.IADD R52, R40, 0x1, -R7 ;  /* 0x0000000128347824 */ /* 0x000fe400078e0a07 */
[----:B------:R-:W-:-:S07]  /*2900*/  IMAD.IADD R42, R34, 0x1, -R42 ;  /* 0x00000001222a7824 */ /* 0x000fce00078e0a2a */
[----:B------:R-:W-:Y:S05]  /*2910*/  @!P0 BRA `(.L_x_29) ;  /* 0x0000000400f08947 */ /* 0x000fea0003800000 */
[----:B------:R-:W0:Y:S01]  /*2920*/  LDC.64 R44, c[0x0][0x5b8] ;  /* 0x00016e00ff2c7b82 */ /* 0x000e220000000a00 */
[----:B------:R-:W-:Y:S01]  /*2930*/  ISETP.GT.AND P0, PT, R42, RZ, PT ;  /* 0x000000ff2a00720c */ /* 0x000fe20003f04270 */
[----:B------:R-:W-:-:S03]  /*2940*/  ULDC.64 UR4, c[0x0][0x5c0] ;  /* 0x0001700000047ab9 */ /* 0x000fc60000000a00 */
[----:B------:R-:W-:-:S03]  /*2950*/  ISETP.GT.AND P2, PT, R52, RZ, P0 ;  /* 0x000000ff3400720c */ /* 0x000fc60000744270 */
[----:B------:R-:W1:Y:S08]  /*2960*/  LDC.64 R48, c[0x0][0x5b0] ;  /* 0x00016c00ff307b82 */ /* 0x000e700000000a00 */
[----:B------:R-:W2:Y:S01]  /*2970*/  LDC.64 R50, c[0x0][0x5a8] ;  /* 0x00016a00ff327b82 */ /* 0x000ea20000000a00 */
[-C--:B0-----:R-:W-:Y:S02]  /*2980*/  IMAD R0, R21, R44.reuse, RZ ;  /* 0x0000002c15007224 */ /* 0x081fe400078e02ff */
[----:B------:R-:W-:-:S04]  /*2990*/  IMAD.WIDE.U32 R20, R41, R44, R4 ;  /* 0x0000002c29147225 */ /* 0x000fc800078e0004 */
[----:B------:R-:W-:Y:S02]  /*29a0*/  IMAD R45, R41, R45, R0 ;  /* 0x0000002d292d7224 */ /* 0x000fe400078e0200 */
[-C--:B-1----:R-:W-:Y:S02]  /*29b0*/  IMAD R0, R13, R48.reuse, RZ ;  /* 0x000000300d007224 */ /* 0x082fe400078e02ff */
[----:B------:R-:W-:Y:S02]  /*29c0*/  IMAD.IADD R7, R21, 0x1, R45 ;  /* 0x0000000115077824 */ /* 0x000fe400078e022d */
[----:B------:R-:W-:Y:S02]  /*29d0*/  IMAD.MOV.U32 R6, RZ, RZ, R20 ;  /* 0x000000ffff067224 */ /* 0x000fe400078e0014 */
[C---:B------:R-:W-:Y:S02]  /*29e0*/  IMAD R47, R12.reuse, R49, R0 ;  /* 0x000000310c2f7224 */ /* 0x040fe400078e0200 */
[----:B------:R-:W-:-:S04]  /*29f0*/  IMAD.WIDE.U32 R2, R12, R48, R6 ;  /* 0x000000300c027225 */ /* 0x000fc800078e0006 */
[----:B------:R-:W-:Y:S01]  /*2a00*/  IMAD.IADD R0, R3, 0x1, R47 ;  /* 0x0000000103007824 */ /* 0x000fe200078e022f */
[----:B--2---:R-:W-:-:S04]  /*2a10*/  LEA R8, P1, R2, R50, 0x1 ;  /* 0x0000003202087211 */ /* 0x004fc800078208ff */
[----:B------:R-:W-:-:S05]  /*2a20*/  LEA.HI.X R9, R2, R51, R0, 0x1, P1 ;  /* 0x0000003302097211 */ /* 0x000fca00008f0c00 */
[----:B------:R0:W2:Y:S01]  /*2a30*/  @P2 LDG.E.LTC128B.U16 R0, desc[UR40][R8.64] ;  /* 0x0000002808002981 */ /* 0x0000a2000c1e1520 */
[----:B------:R-:W-:Y:S01]  /*2a40*/  IMAD.WIDE.U32 R10, R12, R48, R4 ;  /* 0x000000300c0a7225 */ /* 0x000fe200078e0004 */
[----:B------:R-:W-:Y:S03]  /*2a50*/  BSSY B1, `(.L_x_30) ;  /* 0x0000013000017945 */ /* 0x000fe60003800000 */
[----:B------:R-:W-:Y:S02]  /*2a60*/  IMAD.IADD R11, R47, 0x1, R11 ;  /* 0x000000012f0b7824 */ /* 0x000fe400078e020b */
[----:B------:R-:W-:Y:S01]  /*2a70*/  IMAD.WIDE.U32 R10, R41, R44, R10 ;  /* 0x0000002c290a7225 */ /* 0x000fe200078e000a */
[----:B0-----:R-:W-:-:S03]  /*2a80*/  SHF.L.U64.HI R9, R48, 0x3, R49 ;  /* 0x0000000330097819 */ /* 0x001fc60000010231 */
[----:B------:R-:W-:Y:S02]  /*2a90*/  IMAD.IADD R8, R45, 0x1, R11 ;  /* 0x000000012d087824 */ /* 0x000fe400078e020b */
[----:B--2---:R-:W-:-:S05]  /*2aa0*/  HADD2.F32 R2, -RZ, R0.H0_H0 ;  /* 0x20000000ff027230 */ /* 0x004fca0000004100 */
[----:B------:R-:W-:Y:S01]  /*2ab0*/  FMUL R3, R2, R33 ;  /* 0x0000002102037220 */ /* 0x000fe20000400000 */
[----:B------:R-:W-:-:S03]  /*2ac0*/  LEA R2, P1, R14, UR4, 0x1 ;  /* 0x000000040e027c11 */ /* 0x000fc6000f8208ff */
[----:B------:R-:W-:Y:S01]  /*2ad0*/  FFMA R24, R24, R32, R3 ;  /* 0x0000002018187223 */ /* 0x000fe20000000003 */
[----:B------:R-:W-:Y:S02]  /*2ae0*/  LEA.HI.X R3, R14, UR5, R53, 0x1, P1 ;  /* 0x000000050e037c11 */ /* 0x000fe400088f0c35 */
[----:B------:R-:W-:Y:S02]  /*2af0*/  ISETP.GT.AND P1, PT, R42, 0x1, PT ;  /* 0x000000012a00780c */ /* 0x000fe40003f24270 */
[----:B------:R-:W-:Y:S02]  /*2b00*/  F2FP.F16.F32.PACK_AB R24, RZ, R24 ;  /* 0x00000018ff18723e */ /* 0x000fe400000000ff */
[----:B------:R-:W-:Y:S02]  /*2b10*/  ISETP.GT.AND P3, PT, R52, RZ, P1 ;  /* 0x000000ff3400720c */ /* 0x000fe40000f64270 */
[C---:B------:R-:W-:Y:S01]  /*2b20*/  LEA R14, P4, R10.reuse, R50, 0x1 ;  /* 0x000000320a0e7211 */ /* 0x040fe200078808ff */
[----:B------:R0:W-:Y:S03]  /*2b30*/  @P2 STG.E.U16 desc[UR40][R2.64], R24 ;  /* 0x0000001802002986 */ /* 0x0001e6000c101528 */
[----:B------:R-:W-:Y:S01]  /*2b40*/  LEA.HI.X R15, R10, R51, R8, 0x1, P4 ;  /* 0x000000330a0f7211 */ /* 0x000fe200020f0c08 */
[----:B------:R-:W-:-:S06]  /*2b50*/  IMAD.SHL.U32 R8, R48, 0x8, RZ ;  /* 0x0000000830087824 */ /* 0x000fcc00078e00ff */
[----:B------:R-:W-:Y:S05]  /*2b60*/  @!P3 BRA `(.L_x_31) ;  /* 0x000000000004b947 */ /* 0x000fea0003800000 */
[----:B------:R1:W5:Y:S02]  /*2b70*/  LDG.E.LTC128B.U16 R0, desc[UR40][R14.64+0x2] ;  /* 0x000002280e007981 */ /* 0x000364000c1e1520 */
.L_x_31:
[----:B------:R-:W-:Y:S05]  /*2b80*/  BSYNC B1 ;  /* 0x0000000000017941 */ /* 0x000fea0003800000 */
.L_x_30:
[----:B-----5:R-:W-:Y:S01]  /*2b90*/  HADD2.F32 R6, -RZ, R0.H0_H0 ;  /* 0x20000000ff067230 */ /* 0x020fe20000004100 */
[----:B------:R-:W-:Y:S01]  /*2ba0*/  ISETP.GT.AND P0, PT, R52, 0x8, P0 ;  /* 0x000000083400780c */ /* 0x000fe20000704270 */
[----:B------:R-:W-:Y:S01]  /*2bb0*/  IMAD.WIDE.U32 R8, R12, R48, R8 ;  /* 0x000000300c087225 */ /* 0x000fe200078e0008 */
[----:B------:R-:W-:-:S03]  /*2bc0*/  PRMT R12, R0, 0x7610, R12 ;  /* 0x00007610000c7816 */ /* 0x000fc6000000000c */
[----:B------:R-:W-:Y:S01]  /*2bd0*/  FMUL R6, R6, R33 ;  /* 0x0000002106067220 */ /* 0x000fe20000400000 */
[----:B------:R-:W-:Y:S01]  /*2be0*/  IMAD.IADD R47, R47, 0x1, R9 ;  /* 0x000000012f2f7824 */ /* 0x000fe200078e0209 */
[----:B------:R-:W-:Y:S02]  /*2bf0*/  IADD3 R20, P2, R20, R8, RZ ;  /* 0x0000000814147210 */ /* 0x000fe40007f5e0ff */
[----:B------:R-:W-:-:S03]  /*2c00*/  FFMA R25, R25, R32, R6 ;  /* 0x0000002019197223 */ /* 0x000fc60000000006 */
[----:B------:R-:W-:Y:S01]  /*2c10*/  IMAD.X R7, R47, 0x1, R7, P2 ;  /* 0x000000012f077824 */ /* 0x000fe200010e0607 */
[C---:B------:R-:W-:Y:S02]  /*2c20*/  LEA R6, P2, R20.reuse, R50, 0x1 ;  /* 0x0000003214067211 */ /* 0x040fe400078408ff */
[----:B------:R-:W-:Y:S02]  /*2c30*/  F2FP.F16.F32.PACK_AB R25, RZ, R25 ;  /* 0x00000019ff19723e */ /* 0x000fe400000000ff */
[----:B------:R-:W-:-:S03]  /*2c40*/  LEA.HI.X R7, R20, R51, R7, 0x1, P2 ;  /* 0x0000003314077211 */ /* 0x000fc600010f0c07 */
[----:B------:R2:W-:Y:S04]  /*2c50*/  @P3 STG.E.U16 desc[UR40][R2.64+0x2], R25 ;  /* 0x0000021902003986 */ /* 0x0005e8000c101528 */
[----:B------:R-:W3:Y:S01]  /*2c60*/  @P0 LDG.E.LTC128B.U16 R12, desc[UR40][R6.64] ;  /* 0x00000028060c0981 */ /* 0x000ee2000c1e1520 */
[----:B------:R-:W-:Y:S01]  /*2c70*/  IADD3 R8, P2, R4, R8, RZ ;  /* 0x0000000804087210 */ /* 0x000fe20007f5e0ff */
[----:B------:R-:W-:Y:S01]  /*2c80*/  BSSY B1, `(.L_x_32) ;  /* 0x0000011000017945 */ /* 0x000fe20003800000 */
[----:B------:R-:W-:Y:S02]  /*2c90*/  SHF.L.U64.HI R11, R36, 0x1, R35 ;  /* 0x00000001240b7819 */ /* 0x000fe40000010223 */
[----:B------:R-:W-:Y:S01]  /*2ca0*/  ISETP.GT.AND P1, PT, R52, 0x8, P1 ;  /* 0x000000083400780c */ /* 0x000fe20000f24270 */
[----:B------:R-:W-:Y:S01]  /*2cb0*/  IMAD.X R9, R5, 0x1, R47, P2 ;  /* 0x0000000105097824 */ /* 0x000fe200010e062f */
[----:B------:R-:W-:Y:S01]  /*2cc0*/  LEA R4, P2, R36, R2, 0x1 ;  /* 0x0000000224047211 */ /* 0x000fe200078408ff */
[----:B------:R-:W-:-:S03]  /*2cd0*/  IMAD.WIDE.U32 R8, R41, R44, R8 ;  /* 0x0000002c29087225 */ /* 0x000fc600078e0008 */
[----:B------:R-:W-:Y:S01]  /*2ce0*/  LEA R10, P3, R8, R50, 0x1 ;  /* 0x00000032080a7211 */ /* 0x000fe200078608ff */
[----:B---3--:R-:W-:-:S05]  /*2cf0*/  HADD2.F32 R0, -RZ, R12.H0_H0 ;  /* 0x2000000cff007230 */ /* 0x008fca0000004100 */
[----:B------:R-:W-:Y:S01]  /*2d00*/  FMUL R5, R0, R33 ;  /* 0x0000002100057220 */ /* 0x000fe20000400000 */
[----:B------:R-:W-:-:S03]  /*2d10*/  IMAD.IADD R0, R45, 0x1, R9 ;  /* 0x000000012d007824 */ /* 0x000fc600078e0209 */
[----:B------:R-:W-:-:S05]  /*2d20*/  FFMA R5, R26, R32, R5 ;  /* 0x000000201a057223 */ /* 0x000fca0000000005 */
[----:B------:R-:W-:Y:S01]  /*2d30*/  F2FP.F16.F32.PACK_AB R6, RZ, R5 ;  /* 0x00000005ff06723e */ /* 0x000fe200000000ff */
[----:B------:R-:W-:Y:S01]  /*2d40*/  IMAD.X R5, R11, 0x1, R3, P2 ;  /* 0x000000010b057824 */ /* 0x000fe200010e0603 */
[----:B------:R-:W-:-:S04]  /*2d50*/  LEA.HI.X R11, R8, R51, R0, 0x1, P3 ;  /* 0x00000033080b7211 */ /* 0x000fc800018f0c00 */
[----:B------:R2:W-:Y:S01]  /*2d60*/  @P0 STG.E.U16 desc[UR40][R4.64], R6 ;  /* 0x0000000604000986 */ /* 0x0005e2000c101528 */
[----:B------:R-:W-:Y:S05]  /*2d70*/  @!P1 BRA `(.L_x_33) ;  /* 0x0000000000049947 */ /* 0x000fea0003800000 */
[----:B------:R3:W5:Y:S02]  /*2d80*/  LDG.E.LTC128B.U16 R12, desc[UR40][R10.64+0x2] ;  /* 0x000002280a0c7981 */ /* 0x000764000c1e1520 */
.L_x_33:
[----:B------:R-:W-:Y:S05]  /*2d90*/  BSYNC B1 ;  /* 0x0000000000017941 */ /* 0x000fea0003800000 */
.L_x_32:
[----:B-----5:R-:W-:Y:S01]  /*2da0*/  HADD2.F32 R0, -RZ, R12.H0_H0 ;  /* 0x2000000cff007230 */ /* 0x020fe20000004100 */
[----:B------:R-:W-:Y:S01]  /*2db0*/  ISETP.GT.AND P0, PT, R42, 0x8, PT ;  /* 0x000000082a00780c */ /* 0x000fe20003f04270 */
[----:B------:R-:W-:Y:S03]  /*2dc0*/  BSSY B1, `(.L_x_34) ;  /* 0x0000008000017945 */ /* 0x000fe60003800000 */
[----:B------:R-:W-:Y:S01]  /*2dd0*/  FMUL R0, R0, R33 ;  /* 0x0000002100007220 */ /* 0x000fe20000400000 */
[----:B------:R-:W-:-:S03]  /*2de0*/  ISETP.GT.AND P2, PT, R52, RZ, P0 ;  /* 0x000000ff3400720c */ /* 0x000fc60000744270 */
[----:B------:R-:W-:-:S05]  /*2df0*/  FFMA R0, R27, R32, R0 ;  /* 0x000000201b007223 */ /* 0x000fca0000000000 */
[----:B------:R-:W-:-:S05]  /*2e00*/  F2FP.F16.F32.PACK_AB R0, RZ, R0 ;  /* 0x00000000ff00723e */ /* 0x000fca00000000ff */
[----:B------:R4:W-:Y:S01]  /*2e10*/  @P1 STG.E.U16 desc[UR40][R4.64+0x2], R0 ;  /* 0x0000020004001986 */ /* 0x0009e2000c101528 */
[----:B------:R-:W-:Y:S05]  /*2e20*/  @!P2 BRA `(.L_x_35) ;  /* 0x000000000004a947 */ /* 0x000fea0003800000 */
[----:B------:R0:W5:Y:S02]  /*2e30*/  LDG.E.LTC128B.U16 R12, desc[UR40][R14.64+0x10] ;  /* 0x000010280e0c7981 */ /* 0x000164000c1e1520 */
.L_x_35:
[----:B------:R-:W-:Y:S05]  /*2e40*/  BSYNC B1 ;  /* 0x0000000000017941 */ /* 0x000fea0003800000 */
.L_x_34:
[----:B----45:R-:W-:Y:S01]  /*2e50*/  HADD2.F32 R0, -RZ, R12.H0_H0 ;  /* 0x2000000cff007230 */ /* 0x030fe20000004100 */
        /* <DEDUP_REMOVED lines=9> */
.L_x_37:
[----:B------:R-:W-:Y:S05]  /*2ef0*/  BSYNC B1 ;  /* 0x0000000000017941 */ /* 0x000fea0003800000 */
.L_x_36:
[----:B-----5:R-:W-:Y:S01]  /*2f00*/  HADD2.F32 R0, -RZ, R12.H0_H0 ;  /* 0x2000000cff007230 */ /* 0x020fe20000004100 */
[----:B------:R-:W-:Y:S01]  /*2f10*/  ISETP.GT.AND P0, PT, R52, 0x8, P0 ;  /* 0x000000083400780c */ /* 0x000fe20000704270 */
[----:B------:R-:W-:Y:S03]  /*2f20*/  BSSY B1, `(.L_x_38) ;  /* 0x0000007000017945 */ /* 0x000fe60003800000 */
[----:B------:R-:W-:-:S04]  /*2f30*/  FMUL R0, R0, R33 ;  /* 0x0000002100007220 */ /* 0x000fc80000400000 */
[----:B------:R-:W-:-:S05]  /*2f40*/  FFMA R0, R29, R32, R0 ;  /* 0x000000201d007223 */ /* 0x000fca0000000000 */
[----:B------:R-:W-:-:S05]  /*2f50*/  F2FP.F16.F32.PACK_AB R0, RZ, R0 ;  /* 0x00000000ff00723e */ /* 0x000fca00000000ff */
[----:B------:R0:W-:Y:S01]  /*2f60*/  @P3 STG.E.U16 desc[UR40][R2.64+0x12], R0 ;  /* 0x0000120002003986 */ /* 0x0001e2000c101528 */
[----:B------:R-:W-:Y:S05]  /*2f70*/  @!P0 BRA `(.L_x_39) ;  /* 0x0000000000048947 */ /* 0x000fea0003800000 */
[----:B------:R0:W5:Y:S02]  /*2f80*/  LDG.E.LTC128B.U16 R12, desc[UR40][R10.64+0x10] ;  /* 0x000010280a0c7981 */ /* 0x000164000c1e1520 */
.L_x_39:
[----:B------:R-:W-:Y:S05]  /*2f90*/  BSYNC B1 ;  /* 0x0000000000017941 */ /* 0x000fea0003800000 */
.L_x_38:
[----:B0----5:R-:W-:Y:S01]  /*2fa0*/  HADD2.F32 R0, -RZ, R12.H0_H0 ;  /* 0x2000000cff007230 */ /* 0x021fe20000004100 */
[----:B------:R-:W-:Y:S01]  /*2fb0*/  ISETP.GT.AND P1, PT, R52, 0x8, P1 ;  /* 0x000000083400780c */ /* 0x000fe20000f24270 */
[----:B--2-4-:R-:W-:Y:S01]  /*2fc0*/  @P0 IMAD.MOV.U32 R2, RZ, RZ, R4 ;  /* 0x000000ffff020224 */ /* 0x014fe200078e0004 */
[----:B------:R-:W-:Y:S02]  /*2fd0*/  BSSY B1, `(.L_x_40) ;  /* 0x0000009000017945 */ /* 0x000fe40003800000 */
[----:B------:R-:W-:-:S04]  /*2fe0*/  FMUL R3, R0, R33 ;  /* 0x0000002100037220 */ /* 0x000fc80000400000 */
[----:B------:R-:W-:-:S05]  /*2ff0*/  FFMA R3, R30, R32, R3 ;  /* 0x000000201e037223 */ /* 0x000fca0000000003 */
[----:B------:R-:W-:-:S04]  /*3000*/  F2FP.F16.F32.PACK_AB R3, RZ, R3 ;  /* 0x00000003ff03723e */ /* 0x000fc800000000ff */
[----:B------:R-:W-:Y:S01]  /*3010*/  PRMT R0, R3, 0x7610, R0 ;  /* 0x0000761003007816 */ /* 0x000fe20000000000 */
[----:B------:R-:W-:-:S05]  /*3020*/  @P0 IMAD.MOV.U32 R3, RZ, RZ, R5 ;  /* 0x000000ffff030224 */ /* 0x000fca00078e0005 */
[----:B------:R0:W-:Y:S01]  /*3030*/  @P0 STG.E.U16 desc[UR40][R2.64+0x10], R0 ;  /* 0x0000100002000986 */ /* 0x0001e2000c101528 */
[----:B------:R-:W-:Y:S05]  /*3040*/  @!P1 BRA `(.L_x_41) ;  /* 0x0000000000049947 */ /* 0x000fea0003800000 */
[----:B------:R2:W5:Y:S02]  /*3050*/  LDG.E.LTC128B.U16 R12, desc[UR40][R10.64+0x12] ;  /* 0x000012280a0c7981 */ /* 0x000564000c1e1520 */
.L_x_41:
[----:B------:R-:W-:Y:S05]  /*3060*/  BSYNC B1 ;  /* 0x0000000000017941 */ /* 0x000fea0003800000 */
.L_x_40:
[----:B------:R-:W-:Y:S05]  /*3070*/  @!P1 BRA `(.L_x_42) ;  /* 0x0000000000c89947 */ /* 0x000fea0003800000 */
[----:B-----5:R-:W-:-:S05]  /*3080*/  HADD2.F32 R12, -RZ, R12.H0_H0 ;  /* 0x2000000cff0c7230 */ /* 0x020fca0000004100 */
[----:B------:R-:W-:-:S04]  /*3090*/  FMUL R12, R12, R33 ;  /* 0x000000210c0c7220 */ /* 0x000fc80000400000 */
[----:B------:R-:W-:-:S05]  /*30a0*/  FFMA R12, R31, R32, R12 ;  /* 0x000000201f0c7223 */ /* 0x000fca000000000c */
[----:B------:R-:W-:-:S05]  /*30b0*/  F2FP.F16.F32.PACK_AB R12, RZ, R12 ;  /* 0x0000000cff0c723e */ /* 0x000fca00000000ff */
[----:B------:R4:W-:Y:S01]  /*30c0*/  STG.E.U16 desc[UR40][R4.64+0x12], R12 ;  /* 0x0000120c04007986 */ /* 0x0009e2000c101528 */
[----:B------:R-:W-:Y:S05]  /*30d0*/  BRA `(.L_x_42) ;  /* 0x0000000000b07947 */ /* 0x000fea0003800000 */
.L_x_29:
[----:B------:R-:W-:Y:S01]  /*30e0*/  ULDC.64 UR4, c[0x0][0x5c0] ;  /* 0x0001700000047ab9 */ /* 0x000fe20000000a00 */
[----:B------:R-:W-:Y:S01]  /*30f0*/  ISETP.GT.AND P0, PT, R42, RZ, PT ;  /* 0x000000ff2a00720c */ /* 0x000fe20003f04270 */
[-C--:B------:R-:W-:Y:S01]  /*3100*/  FMUL R24, R24, R32.reuse ;  /* 0x0000002018187220 */ /* 0x080fe20000400000 */
[----:B------:R-:W-:Y:S01]  /*3110*/  LEA R2, P5, R14, UR4, 0x1 ;  /* 0x000000040e027c11 */ /* 0x000fe2000f8a08ff */
[-C--:B------:R-:W-:Y:S01]  /*3120*/  FMUL R25, R25, R32.reuse ;  /* 0x0000002019197220 */ /* 0x080fe20000400000 */
[----:B------:R-:W-:Y:S01]  /*3130*/  ISETP.GT.AND P2, PT, R42, 0x1, PT ;  /* 0x000000012a00780c */ /* 0x000fe20003f44270 */
[-C--:B------:R-:W-:Y:S01]  /*3140*/  FMUL R26, R26, R32.reuse ;  /* 0x000000201a1a7220 */ /* 0x080fe20000400000 */
[----:B------:R-:W-:Y:S01]  /*3150*/  ISETP.GT.AND P4, PT, R52, RZ, P0 ;  /* 0x000000ff3400720c */ /* 0x000fe20000784270 */
[-C--:B------:R-:W-:Y:S01]  /*3160*/  FMUL R27, R27, R32.reuse ;  /* 0x000000201b1b7220 */ /* 0x080fe20000400000 */
[----:B------:R-:W-:Y:S01]  /*3170*/  LEA.HI.X R3, R14, UR5, R53, 0x1, P5 ;  /* 0x000000050e037c11 */ /* 0x000fe2000a8f0c35 */
[-C--:B------:R-:W-:Y:S01]  /*3180*/  FMUL R28, R28, R32.reuse ;  /* 0x000000201c1c7220 */ /* 0x080fe20000400000 */
[----:B------:R-:W-:Y:S01]  /*3190*/  ISETP.GT.AND P5, PT, R52, RZ, P2 ;  /* 0x000000ff3400720c */ /* 0x000fe200017a4270 */
[----:B------:R-:W-:Y:S01]  /*31a0*/  FMUL R29, R29, R32 ;  /* 0x000000201d1d7220 */ /* 0x000fe20000400000 */
[----:B------:R-:W-:Y:S01]  /*31b0*/  F2FP.F16.F32.PACK_AB R24, RZ, R24 ;  /* 0x00000018ff18723e */ /* 0x000fe200000000ff */
[-C--:B------:R-:W-:Y:S01]  /*31c0*/  FMUL R30, R30, R32.reuse ;  /* 0x000000201e1e7220 */ /* 0x080fe20000400000 */
[----:B------:R-:W-:Y:S01]  /*31d0*/  F2FP.F16.F32.PACK_AB R25, RZ, R25 ;  /* 0x00000019ff19723e */ /* 0x000fe200000000ff */
[----:B------:R-:W-:Y:S01]  /*31e0*/  FMUL R31, R31, R32 ;  /* 0x000000201f1f7220 */ /* 0x000fe20000400000 */
[----:B------:R-:W-:-:S02]  /*31f0*/  SHF.L.U64.HI R5, R36, 0x1, R35 ;  /* 0x0000000124057819 */ /* 0x000fc40000010223 */
[C---:B------:R-:W-:Y:S01]  /*3200*/  ISETP.GT.AND P3, PT, R42.reuse, 0x8, PT ;  /* 0x000000082a00780c */ /* 0x040fe20003f64270 */
[----:B------:R-:W-:Y:S01]  /*3210*/  @P4 STG.E.U16 desc[UR40][R2.64], R24 ;  /* 0x0000001802004986 */ /* 0x000fe2000c101528 */
[----:B------:R-:W-:Y:S02]  /*3220*/  ISETP.GT.AND P1, PT, R42, 0x9, PT ;  /* 0x000000092a00780c */ /* 0x000fe40003f24270 */
[----:B------:R-:W-:Y:S01]  /*3230*/  ISETP.GT.AND P0, PT, R52, 0x8, P0 ;  /* 0x000000083400780c */ /* 0x000fe20000704270 */
[----:B------:R-:W-:Y:S01]  /*3240*/  @P5 STG.E.U16 desc[UR40][R2.64+0x2], R25 ;  /* 0x0000021902005986 */ /* 0x000fe2000c101528 */
[----:B------:R-:W-:Y:S02]  /*3250*/  LEA R4, P5, R36, R2, 0x1 ;  /* 0x0000000224047211 */ /* 0x000fe400078a08ff */
[C---:B------:R-:W-:Y:S02]  /*3260*/  ISETP.GT.AND P2, PT, R52.reuse, 0x8, P2 ;  /* 0x000000083400780c */ /* 0x040fe40001744270 */
[C---:B------:R-:W-:Y:S01]  /*3270*/  ISETP.GT.AND P4, PT, R52.reuse, RZ, P3 ;  /* 0x000000ff3400720c */ /* 0x040fe20001f84270 */
[----:B------:R-:W-:Y:S01]  /*3280*/  IMAD.X R5, R5, 0x1, R3, P5 ;  /* 0x0000000105057824 */ /* 0x000fe200028e0603 */
[----:B------:R-:W-:-:S02]  /*3290*/  ISETP.GT.AND P5, PT, R52, RZ, P1 ;  /* 0x000000ff3400720c */ /* 0x000fc40000fa4270 */
[C---:B------:R-:W-:Y:S02]  /*32a0*/  ISETP.GT.AND P3, PT, R52.reuse, 0x8, P3 ;  /* 0x000000083400780c */ /* 0x040fe40001f64270 */
[----:B------:R-:W-:Y:S02]  /*32b0*/  F2FP.F16.F32.PACK_AB R26, RZ, R26 ;  /* 0x0000001aff1a723e */ /* 0x000fe400000000ff */
[----:B------:R-:W-:Y:S02]  /*32c0*/  F2FP.F16.F32.PACK_AB R27, RZ, R27 ;  /* 0x0000001bff1b723e */ /* 0x000fe400000000ff */
[----:B------:R-:W-:Y:S01]  /*32d0*/  ISETP.GT.AND P1, PT, R52, 0x8, P1 ;  /* 0x000000083400780c */ /* 0x000fe20000f24270 */
[----:B------:R-:W-:Y:S01]  /*32e0*/  @P0 STG.E.U16 desc[UR40][R4.64], R26 ;  /* 0x0000001a04000986 */ /* 0x000fe2000c101528 */
[----:B------:R-:W-:Y:S02]  /*32f0*/  F2FP.F16.F32.PACK_AB R28, RZ, R28 ;  /* 0x0000001cff1c723e */ /* 0x000fe400000000ff */
[----:B------:R-:W-:Y:S01]  /*3300*/  F2FP.F16.F32.PACK_AB R29, RZ, R29 ;  /* 0x0000001dff1d723e */ /* 0x000fe200000000ff */
[----:B------:R-:W-:Y:S01]  /*3310*/  @P2 STG.E.U16 desc[UR40][R4.64+0x2], R27 ;  /* 0x0000021b04002986 */ /* 0x000fe2000c101528 */
[----:B------:R-:W-:-:S02]  /*3320*/  F2FP.F16.F32.PACK_AB R30, RZ, R30 ;  /* 0x0000001eff1e723e */ /* 0x000fc400000000ff */
[----:B------:R-:W-:Y:S01]  /*3330*/  F2FP.F16.F32.PACK_AB R31, RZ, R31 ;  /* 0x0000001fff1f723e */ /* 0x000fe200000000ff */
[----:B------:R-:W-:Y:S04]  /*3340*/  @P4 STG.E.U16 desc[UR40][R2.64+0x10], R28 ;  /* 0x0000101c02004986 */ /* 0x000fe8000c101528 */
[----:B------:R0:W-:Y:S02]  /*3350*/  @P5 STG.E.U16 desc[UR40][R2.64+0x12], R29 ;  /* 0x0000121d02005986 */ /* 0x0001e4000c101528 */
[----:B0-----:R-:W-:Y:S02]  /*3360*/  @P3 IMAD.MOV.U32 R2, RZ, RZ, R4 ;  /* 0x000000ffff023224 */ /* 0x001fe400078e0004 */
[----:B------:R-:W-:-:S05]  /*3370*/  @P3 IMAD.MOV.U32 R3, RZ, RZ, R5 ;  /* 0x000000ffff033224 */ /* 0x000fca00078e0005 */
[----:B------:R0:W-:Y:S04]  /*3380*/  @P3 STG.E.U16 desc[UR40][R2.64+0x10], R30 ;  /* 0x0000101e02003986 */ /* 0x0001e8000c101528 */
[----:B------:R0:W-:Y:S02]  /*3390*/  @P1 STG.E.U16 desc[UR40][R4.64+0x12], R31 ;  /* 0x0000121f04001986 */ /* 0x0001e4000c101528 */
.L_x_42:
[----:B------:R-:W-:Y:S05]  /*33a0*/  BSYNC B0 ;  /* 0x0000000000007941 */ /* 0x000fea0003800000 */
.L_x_28:
[----:B------:R-:W-:Y:S01]  /*33b0*/  IADD3 R16, P0, R16, UR38, RZ ;  /* 0x0000002610107c10 */ /* 0x000fe2000ff1e0ff */
[----:B------:R-:W-:Y:S01]  /*33c0*/  ULDC.64 UR4, c[0x0][0x650] ;  /* 0x0001940000047ab9 */ /* 0x000fe20000000a00 */
[----:B0-----:R-:W-:Y:S01]  /*33d0*/  PRMT R0, RZ, 0x7610, R0 ;  /* 0x00007610ff007816 */ /* 0x001fe20000000000 */
[----:B------:R-:W-:Y:S01]  /*33e0*/  IMAD.MOV.U32 R42, RZ, RZ, -0x1 ;  /* 0xffffffffff2a7424 */ /* 0x000fe200078e00ff */
[----:B------:R-:W-:Y:S01]  /*33f0*/  IADD3.X R17, R17, UR37, RZ, P0, !PT ;  /* 0x0000002511117c10 */ /* 0x000fe200087fe4ff */
[----:B------:R-:W-:Y:S01]  /*3400*/  IMAD.MOV.U32 R41, RZ, RZ, -0x1 ;  /* 0xffffffffff297424 */ /* 0x000fe200078e00ff */
[----:B------:R-:W-:-:S04]  /*3410*/  ISETP.GE.U32.AND P0, PT, R16, UR4, PT ;  /* 0x0000000410007c0c */ /* 0x000fc8000bf06070 */
[----:B------:R-:W-:-:S13]  /*3420*/  ISETP.GE.U32.AND.EX P0, PT, R17, UR5, PT, P0 ;  /* 0x0000000511007c0c */ /* 0x000fda000bf06100 */
[----:B------:R-:W-:Y:S05]  /*3430*/  @P0 BRA `(.L_x_43) ;  /* 0x0000000400580947 */ /* 0x000fea0003800000 */
[----:B------:R-:W0:Y:S01]  /*3440*/  LDC.64 R8, c[0x0][0x628] ;  /* 0x00018a00ff087b82 */ /* 0x000e220000000a00 */
[----:B--23--:R-:W2:Y:S01]  /*3450*/  S2R R10, SR_CTAID.X ;  /* 0x00000000000a7919 */ /* 0x00cea20000002500 */
[----:B------:R-:W-:Y:S02]  /*3460*/  IMAD.MOV.U32 R6, RZ, RZ, R16 ;  /* 0x000000ffff067224 */ /* 0x000fe400078e0010 */
[----:B------:R-:W-:Y:S01]  /*3470*/  IMAD.MOV.U32 R7, RZ, RZ, R17 ;  /* 0x000000ffff077224 */ /* 0x000fe200078e0011 */
[----:B-1----:R-:W1:Y:S03]  /*3480*/  S2R R14, SR_CTAID.Y ;  /* 0x00000000000e7919 */ /* 0x002e660000002600 */
[----:B------:R-:W3:Y:S08]  /*3490*/  LDC R0, c[0x0][0x630] ;  /* 0x00018c00ff007b82 */ /* 0x000ef00000000800 */
[----:B----45:R-:W4:Y:S01]  /*34a0*/  LDC.64 R12, c[0x0][0x620] ;  /* 0x00018800ff0c7b82 */ /* 0x030f220000000a00 */
[----:B0-----:R-:W-:-:S04]  /*34b0*/  ISETP.NE.U32.AND P0, PT, R8, RZ, PT ;  /* 0x000000ff0800720c */ /* 0x001fc80003f05070 */
[----:B------:R-:W-:-:S13]  /*34c0*/  ISETP.NE.AND.EX P0, PT, R9, RZ, PT, P0 ;  /* 0x000000ff0900720c */ /* 0x000fda0003f05300 */
[----:B-1234-:R-:W-:Y:S05]  /*34d0*/  @!P0 BRA `(.L_x_44) ;  /* 0x0000000000288947 */ /* 0x01efea0003800000 */
        /* <DEDUP_REMOVED lines=10> */
.L_x_44:
[-CC-:B------:R-:W-:Y:S01]  /*3580*/  SHF.R.U64 R41, R6, R0.reuse, R7.reuse ;  /* 0x0000000006297219 */ /* 0x180fe20000001207 */
[----:B------:R-:W0:Y:S01]  /*3590*/  LDC.64 R24, c[0x0][0x640] ;  /* 0x00019000ff187b82 */ /* 0x000e220000000a00 */
[----:B------:R-:W-:Y:S01]  /*35a0*/  SHF.R.U32.HI R0, RZ, R0, R7 ;  /* 0x00000000ff007219 */ /* 0x000fe20000011607 */
[----:B------:R-:W-:Y:S01]  /*35b0*/  ULDC UR4, c[0x0][0x150] ;  /* 0x0000540000047ab9 */ /* 0x000fe20000000800 */
[----:B------:R-:W-:Y:S02]  /*35c0*/  IADD3 R5, P0, RZ, -R41, RZ ;  /* 0x80000029ff057210 */ /* 0x000fe40007f1e0ff */
[----:B------:R-:W-:-:S03]  /*35d0*/  I2FP.F32.U32 R6, R10 ;  /* 0x0000000a00067245 */ /* 0x000fc60000201000 */
[----:B------:R-:W1:Y:S01]  /*35e0*/  LDC R4, c[0x0][0x618] ;  /* 0x00018600ff047b82 */ /* 0x000e620000000800 */
[----:B------:R-:W-:Y:S02]  /*35f0*/  IMAD.X R7, RZ, RZ, ~R0, P0 ;  /* 0x000000ffff077224 */ /* 0x000fe400000e0e00 */
[----:B------:R-:W-:Y:S01]  /*3600*/  FMUL R6, R6, UR4 ;  /* 0x0000000406067c20 */ /* 0x000fe20008400000 */
[----:B------:R-:W-:Y:S01]  /*3610*/  IMAD.WIDE.U32 R2, R5, R12, R16 ;  /* 0x0000000c05027225 */ /* 0x000fe200078e0010 */
[----:B------:R-:W-:-:S03]  /*3620*/  ULDC UR4, c[0x0][0x154] ;  /* 0x0000550000047ab9 */ /* 0x000fc60000000800 */
[----:B------:R-:W-:Y:S01]  /*3630*/  IMAD R0, R7, R12, RZ ;  /* 0x0000000c07007224 */ /* 0x000fe200078e02ff */
[----:B------:R-:W2:Y:S01]  /*3640*/  LDC R20, c[0x0][0x608] ;  /* 0x00018200ff147b82 */ /* 0x000ea20000000800 */
[----:B------:R-:W3:Y:S02]  /*3650*/  F2I.U32.TRUNC.NTZ R6, R6 ;  /* 0x0000000600067305 */ /* 0x000ee4000020f000 */
[----:B------:R-:W-:Y:S01]  /*3660*/  IMAD R5, R5, R13, R0 ;  /* 0x0000000d05057224 */ /* 0x000fe200078e0200 */
[----:B------:R-:W-:-:S03]  /*3670*/  I2FP.F32.U32 R0, R14 ;  /* 0x0000000e00007245 */ /* 0x000fc60000201000 */
[----:B------:R-:W-:Y:S01]  /*3680*/  IMAD.IADD R3, R3, 0x1, R5 ;  /* 0x0000000103037824 */ /* 0x000fe200078e0205 */
[----:B------:R-:W4:Y:S01]  /*3690*/  LDC R9, c[0x0][0x658] ;  /* 0x00019600ff097b82 */ /* 0x000f220000000800 */
[----:B0-----:R-:W-:-:S04]  /*36a0*/  ISETP.NE.U32.AND P0, PT, R24, RZ, PT ;  /* 0x000000ff1800720c */ /* 0x001fc80003f05070 */
[----:B------:R-:W-:-:S03]  /*36b0*/  ISETP.NE.AND.EX P0, PT, R25, RZ, PT, P0 ;  /* 0x000000ff1900720c */ /* 0x000fc60003f05300 */
[----:B------:R-:W0:Y:S01]  /*36c0*/  LDC R7, c[0x0][0x144] ;  /* 0x00005100ff077b82 */ /* 0x000e220000000800 */
[-CC-:B-1----:R-:W-:Y:S01]  /*36d0*/  SHF.R.U64 R8, R2, R4.reuse, R3.reuse ;  /* 0x0000000402087219 */ /* 0x182fe20000001203 */
[----:B------:R-:W-:Y:S01]  /*36e0*/  IMAD.MOV.U32 R2, RZ, RZ, 0x1 ;  /* 0x00000001ff027424 */ /* 0x000fe200078e00ff */
[----:B------:R-:W-:Y:S01]  /*36f0*/  SHF.R.U32.HI R3, RZ, R4, R3 ;  /* 0x00000004ff037219 */ /* 0x000fe20000011603 */
[----:B------:R-:W-:Y:S01]  /*3700*/  FMUL R4, R0, UR4 ;  /* 0x0000000400047c20 */ /* 0x000fe20008400000 */
[----:B---3--:R-:W-:-:S03]  /*3710*/  IMAD.MOV R6, RZ, RZ, -R6 ;  /* 0x000000ffff067224 */ /* 0x008fc600078e0a06 */
[----:B------:R-:W1:Y:S01]  /*3720*/  LDC R15, c[0x0][0x148] ;  /* 0x00005200ff0f7b82 */ /* 0x000e620000000800 */
[----:B------:R3:W0:Y:S01]  /*3730*/  F2I.U32.TRUNC.NTZ R12, R4 ;  /* 0x00000004000c7305 */ /* 0x000622000020f000 */
[-CC-:B--2---:R-:W-:Y:S02]  /*3740*/  SHF.R.U64 R11, R8, R20.reuse, R3.reuse ;  /* 0x00000014080b7219 */ /* 0x184fe40000001203 */
[----:B------:R-:W-:-:S04]  /*3750*/  SHF.R.U32.HI R0, RZ, R20, R3 ;  /* 0x00000014ff007219 */ /* 0x000fc80000011603 */
[----:B------:R-:W2:Y:S01]  /*3760*/  LDC R21, c[0x0][0x600] ;  /* 0x00018000ff157b82 */ /* 0x000ea20000000800 */
[-CC-:B----4-:R-:W-:Y:S02]  /*3770*/  SHF.R.U64 R13, R11, R9.reuse, R0.reuse ;  /* 0x000000090b0d7219 */ /* 0x190fe40000001200 */
[-C--:B------:R-:W-:Y:S02]  /*3780*/  SHF.L.U32 R43, R2, R9.reuse, RZ ;  /* 0x00000009022b7219 */ /* 0x080fe400000006ff */
[----:B------:R-:W-:Y:S01]  /*3790*/  SHF.R.U32.HI R3, RZ, R9, R0 ;  /* 0x00000009ff037219 */ /* 0x000fe20000011600 */
[----:B------:R-:W-:Y:S02]  /*37a0*/  IMAD.MOV.U32 R2, RZ, RZ, R13 ;  /* 0x000000ffff027224 */ /* 0x000fe400078e000d */
[----:B------:R-:W4:Y:S01]  /*37b0*/  LDC R26, c[0x0][0x648] ;  /* 0x00019200ff1a7b82 */ /* 0x000f220000000800 */
[----:B0-----:R-:W-:-:S07]  /*37c0*/  IMAD R10, R7, R6, R10 ;  /* 0x00000006070a7224 */ /* 0x001fce00078e020a */
[----:B------:R-:W0:Y:S08]  /*37d0*/  LDC R27, c[0x0][0x638] ;  /* 0x00018e00ff1b7b82 */ /* 0x000e300000000800 */
[----:B------:R-:W0:Y:S01]  /*37e0*/  LDC R28, c[0x0][0x610] ;  /* 0x00018400ff1c7b82 */ /* 0x000e220000000800 */
[----:B-123--:R-:W-:Y:S05]  /*37f0*/  @!P0 BRA `(.L_x_45) ;  /* 0x0000000000288947 */ /* 0x00efea0003800000 */
[----:B------:R-:W1:Y:S02]  /*3800*/  LDC R0, c[0x0][0x64c] ;  /* 0x00019300ff007b82 */ /* 0x000e640000000800 */
[----:B-1----:R-:W-:-:S05]  /*3810*/  IADD3 R7, P0, R13, R0, RZ ;  /* 0x000000000d077210 */ /* 0x002fca0007f1e0ff */
        /* <DEDUP_REMOVED lines=8> */
.L_x_45:
[----:B------:R-:W-:Y:S01]  /*38a0*/  ISETP.NE.AND P0, PT, R19, 0x1, PT ;  /* 0x000000011300780c */ /* 0x000fe20003f05270 */
[----:B------:R-:W-:Y:S01]  /*38b0*/  VIADD R5, R21, 0xffffffff ;  /* 0xffffffff15057836 */ /* 0x000fe20000000000 */
[----:B----4-:R-:W-:Y:S01]  /*38c0*/  SHF.R.U64 R3, R2, R26, R3 ;  /* 0x0000001a02037219 */ /* 0x010fe20000001203 */
[----:B------:R-:W-:Y:S01]  /*38d0*/  IMAD.MOV R12, RZ, RZ, -R12 ;  /* 0x000000ffff0c7224 */ /* 0x000fe200078e0a0c */
[----:B------:R-:W-:Y:S01]  /*38e0*/  LOP3.LUT R0, R11, R38, RZ, 0xc0, !PT ;  /* 0x000000260b007212 */ /* 0x000fe200078ec0ff */
[----:B------:R-:W-:Y:S02]  /*38f0*/  IMAD.MOV.U32 R4, RZ, RZ, 0x1 ;  /* 0x00000001ff047424 */ /* 0x000fe400078e00ff */
[----:B------:R-:W-:Y:S02]  /*3900*/  IMAD.MOV R2, RZ, RZ, -R3 ;  /* 0x000000ffff027224 */ /* 0x000fe400078e0a03 */
[----:B------:R-:W-:Y:S01]  /*3910*/  IMAD R43, R43, R3, R0 ;  /* 0x000000032b2b7224 */ /* 0x000fe200078e0200 */
[----:B------:R-:W-:Y:S01]  /*3920*/  LOP3.LUT R3, R8, R5, RZ, 0xc0, !PT ;  /* 0x0000000508037212 */ /* 0x000fe200078ec0ff */
[----:B0-----:R-:W-:-:S02]  /*3930*/  IMAD R0, R2, R27, R13 ;  /* 0x0000001b02007224 */ /* 0x001fc400078e020d */
[----:B------:R-:W-:Y:S02]  /*3940*/  @P0 IMAD R10, R15, R12, R14 ;  /* 0x0000000c0f0a0224 */ /* 0x000fe400078e020e */
[----:B------:R-:W-:Y:S01]  /*3950*/  IMAD R2, R0, R21, R3 ;  /* 0x0000001500027224 */ /* 0x000fe200078e0203 */
[----:B------:R-:W-:Y:S01]  /*3960*/  PRMT R0, R4, 0x7610, R0 ;  /* 0x0000761004007816 */ /* 0x000fe20000000000 */
[----:B------:R-:W-:-:S05]  /*3970*/  IMAD R43, R43, R28, R10 ;  /* 0x0000001c2b2b7224 */ /* 0x000fca00078e020a */
[----:B------:R-:W-:Y:S02]  /*3980*/  SEL R42, R2, R43, !P0 ;  /* 0x0000002b022a7207 */ /* 0x000fe40004000000 */
[----:B------:R-:W-:-:S07]  /*3990*/  SEL R43, R43, R2, !P0 ;  /* 0x000000022b2b7207 */ /* 0x000fce0004000000 */
.L_x_43:
[----:B------:R-:W-:-:S13]  /*39a0*/  LOP3.LUT P0, RZ, R0, 0xff, RZ, 0xc0, !PT ;  /* 0x000000ff00ff7812 */ /* 0x000fda000780c0ff */
[----:B------:R-:W-:Y:S05]  /*39b0*/  @P0 BRA `(.L_x_46) ;  /* 0xffffffd400e80947 */ /* 0x000fea000383ffff */
[----:B------:R-:W-:Y:S05]  /*39c0*/  EXIT ;  /* 0x000000000000794d */ /* 0x000fea0003800000 */
.L_x_3:
        /* <DEDUP_REMOVED lines=26> */
.L_x_48:
        /* <DEDUP_REMOVED lines=14> */
[----:B------:R-:W-:Y:S02]  /*3c50*/  IMAD R5, R7, R23, R10 ;  /* 0x0000001707057224 */ /* 0x000fe400078e020a */
[----:B------:R-:W-:Y:S02]  /*3c60*/  IMAD.MOV.U32 R10, RZ, RZ, 0x1 ;  /* 0x00000001ff0a7424 */ /* 0x000fe400078e00ff */
[----:B------:R-:W-:Y:S01]  /*3c70*/  IMAD.IADD R5, R9, 0x1, R5 ;  /* 0x0000000109057824 */ /* 0x000fe200078e0205 */
[----:B------:R-:W4:Y:S04]  /*3c80*/  LDC R20, c[0x0][0x608] ;  /* 0x00018200ff147b82 */ /* 0x000f280000000800 */
[----:B0-----:R-:W-:-:S02]  /*3c90*/  SHF.R.U64 R12, R8, R24, R5 ;  /* 0x00000018080c7219 */ /* 0x001fc40000001205 */
        /* <DEDUP_REMOVED lines=8> */
[----:B--2---:R-:W-:Y:S01]  /*3d20*/  IMAD R24, R13, R7, R4 ;  /* 0x000000070d187224 */ /* 0x004fe200078e0204 */
[----:B------:R2:W3:Y:S06]  /*3d30*/  F2I.U32.TRUNC.NTZ R21, R8 ;  /* 0x0000000800157305 */ /* 0x0004ec000020f000 */
[----:B------:R-:W1:Y:S01]  /*3d40*/  LDC R22, c[0x0][0x600] ;  /* 0x00018000ff167b82 */ /* 0x000e620000000800 */
[-CC-:B----4-:R-:W-:Y:S02]  /*3d50*/  SHF.R.U64 R15, R12, R20.reuse, R5.reuse ;  /* 0x000000140c0f7219 */ /* 0x190fe40000001205 */
[----:B------:R-:W-:Y:S01]  /*3d60*/  SHF.R.U32.HI R4, RZ, R20, R5 ;  /* 0x00000014ff047219 */ /* 0x000fe20000011605 */
[----:B------:R-:W-:-:S04]  /*3d70*/  IMAD.MOV.U32 R20, RZ, RZ, -0x1 ;  /* 0xffffffffff147424 */ /* 0x000fc800078e00ff */
[----:B------:R-:W4:Y:S01]  /*3d80*/  LDC R28, c[0x0][0x648] ;  /* 0x00019200ff1c7b82 */ /* 0x000f220000000800 */
[-C--:B0-----:R-:W-:Y:S02]  /*3d90*/  SHF.L.U32 R7, R20, R25.reuse, RZ ;  /* 0x0000001914077219 */ /* 0x081fe400000006ff */
[-CC-:B------:R-:W-:Y:S02]  /*3da0*/  SHF.R.U64 R20, R15, R25.reuse, R4.reuse ;  /* 0x000000190f147219 */ /* 0x180fe40000001204 */
[-C--:B------:R-:W-:Y:S02]  /*3db0*/  SHF.R.U32.HI R5, RZ, R25.reuse, R4 ;  /* 0x00000019ff057219 */ /* 0x080fe40000011604 */
[----:B------:R-:W-:Y:S01]  /*3dc0*/  SHF.L.U32 R25, R10, R25, RZ ;  /* 0x000000190a197219 */ /* 0x000fe200000006ff */
[----:B------:R-:W0:Y:S01]  /*3dd0*/  LDC R29, c[0x0][0x638] ;  /* 0x00018e00ff1d7b82 */ /* 0x000e220000000800 */
[----:B------:R-:W-:Y:S01]  /*3de0*/  LOP3.LUT R30, RZ, R7, RZ, 0x33, !PT ;  /* 0x00000007ff1e7212 */ /* 0x000fe200078e33ff */
[----:B------:R-:W-:-:S06]  /*3df0*/  IMAD.MOV.U32 R4, RZ, RZ, R20 ;  /* 0x000000ffff047224 */ /* 0x000fcc00078e0014 */
[----:B------:R-:W0:Y:S01]  /*3e00*/  LDC R31, c[0x0][0x610] ;  /* 0x00018400ff1f7b82 */ /* 0x000e220000000800 */
[----:B--23--:R-:W-:Y:S05]  /*3e10*/  @!P0 BRA `(.L_x_49) ;  /* 0x0000000000288947 */ /* 0x00cfea0003800000 */
[----:B------:R-:W2:Y:S02]  /*3e20*/  LDC R7, c[0x0][0x64c] ;  /* 0x00019300ff077b82 */ /* 0x000ea40000000800 */
[----:B--2---:R-:W-:-:S05]  /*3e30*/  IADD3 R7, P0, R20, R7, RZ ;  /* 0x0000000714077210 */ /* 0x004fca0007f1e0ff */
        /* <DEDUP_REMOVED lines=8> */
.L_x_49:
[----:B------:R-:W-:Y:S01]  /*3ec0*/  ISETP.NE.AND P0, PT, R19, 0x1, PT ;  /* 0x000000011300780c */ /* 0x000fe20003f05270 */
[----:B-1----:R-:W-:Y:S01]  /*3ed0*/  VIADD R9, R22, 0xffffffff ;  /* 0xffffffff16097836 */ /* 0x002fe20000000000 */
        /* <DEDUP_REMOVED lines=9> */
[----:B------:R-:W-:Y:S02]  /*3f70*/  IMAD R4, R4, R22, R5 ;  /* 0x0000001604047224 */ /* 0x000fe400078e0205 */
[----:B------:R-:W-:Y:S02]  /*3f80*/  IMAD R13, R13, R31, R24 ;  /* 0x0000001f0d0d7224 */ /* 0x000fe400078e0218 */
[----:B------:R-:W-:-:S03]  /*3f90*/  IMAD.MOV.U32 R7, RZ, RZ, R14 ;  /* 0x000000ffff077224 */ /* 0x000fc600078e000e */
[----:B------:R-:W-:Y:S02]  /*3fa0*/  SEL R20, R4, R13, !P0 ;  /* 0x0000000d04147207 */ /* 0x000fe40004000000 */
[----:B------:R-:W-:-:S07]  /*3fb0*/  SEL R13, R13, R4, !P0 ;  /* 0x000000040d0d7207 */ /* 0x000fce0004000000 */
.L_x_47:
[----:B------:R-:W-:-:S08]  /*3fc0*/  NOP ;  /* 0x0000000000007918 */ /* 0x000fd00000000000 */
[----:B------:R-:W0:-:S00]  /*3fd0*/  USETMAXREG.DEALLOC.CTAPOOL 0x28 ;  /* 0x00000028000079c8 */ /* 0x000e0000080e0500 */
[----:B0-----:R-:W-:-:S13]  /*3fe0*/  ISETP.NE.AND P0, PT, R0, RZ, PT ;  /* 0x000000ff0000720c */ /* 0x001fda0003f05270 */
[----:B------:R-:W-:Y:S05]  /*3ff0*/  @P0 EXIT ;  /* 0x000000000000094d */ /* 0x000fea0003800000 */
[----:B------:R-:W-:Y:S01]  /*4000*/  LOP3.LUT P0, RZ, R8, 0xff, RZ, 0xc0, !PT ;  /* 0x000000ff08ff7812 */ /* 0x000fe2000780c0ff */
[----:B------:R-:W-:Y:S02]  /*4010*/  IMAD.MOV.U32 R0, RZ, RZ, 0x1 ;  /* 0x00000001ff007424 */ /* 0x000fe400078e00ff */
[----:B------:R-:W-:-:S10]  /*4020*/  IMAD.MOV.U32 R11, RZ, RZ, RZ ;  /* 0x000000ffff0b7224 */ /* 0x000fd400078e00ff */
[----:B------:R-:W-:Y:S05]  /*4030*/  @!P0 BRA `(.L_x_50) ;  /* 0x0000000c00a48947 */ /* 0x000fea0003800000 */
[----:B------:R-:W0:Y:S01]  /*4040*/  LDC R0, c[0x0][0x28c] ;  /* 0x0000a300ff007b82 */ /* 0x000e220000000800 */
[----:B------:R-:W-:Y:S01]  /*4050*/  LOP3.LUT P0, RZ, R2, 0x1f, RZ, 0xc0, !PT ;  /* 0x0000001f02ff7812 */ /* 0x000fe2000780c0ff */
[----:B------:R-:W-:Y:S01]  /*4060*/  ULDC UR21, c[0x0][0x658] ;  /* 0x0001960000157ab9 */ /* 0x000fe20000000800 */
[----:B------:R-:W-:Y:S01]  /*4070*/  UMOV UR4, 0xffffffff ;  /* 0xffffffff00047882 */ /* 0x000fe20000000000 */
[----:B------:R-:W-:Y:S01]  /*4080*/  BSSY B0, `(.L_x_50) ;  /* 0x00000e4000007945 */ /* 0x000fe20003800000 */
[----:B------:R-:W-:Y:S01]  /*4090*/  USHF.L.U32 UR4, UR4, UR21, URZ ;  /* 0x0000001504047299 */ /* 0x000fe2000800063f */
[C---:B------:R-:W-:Y:S01]  /*40a0*/  ISETP.NE.AND P2, PT, R3.reuse, RZ, PT ;  /* 0x000000ff0300720c */ /* 0x040fe20003f45270 */
[----:B------:R-:W-:Y:S01]  /*40b0*/  IMAD.MOV.U32 R12, RZ, RZ, 0x1 ;  /* 0x00000001ff0c7424 */ /* 0x000fe200078e00ff */
[----:B------:R-:W-:Y:S01]  /*40c0*/  ISETP.NE.OR P0, PT, R3, RZ, !P0 ;  /* 0x000000ff0300720c */ /* 0x000fe20004705670 */
[----:B------:R-:W-:Y:S01]  /*40d0*/  IMAD.MOV.U32 R11, RZ, RZ, RZ ;  /* 0x000000ffff0b7224 */ /* 0x000fe200078e00ff */
[----:B------:R-:W-:Y:S01]  /*40e0*/  LOP3.LUT R10, R18, 0x2, RZ, 0xfc, !PT ;  /* 0x00000002120a7812 */ /* 0x000fe200078efcff */
[----:B------:R-:W-:Y:S01]  /*40f0*/  ULDC UR13, c[0x0][0x600] ;  /* 0x00018000000d7ab9 */ /* 0x000fe20000000800 */
[----:B------:R-:W-:Y:S01]  /*4100*/  UMOV UR5, 0x1 ;  /* 0x0000000100057882 */ /* 0x000fe20000000000 */
[----:B------:R-:W-:-:S02]  /*4110*/  UIADD3 UR13, UR13, -0x1, URZ ;  /* 0xffffffff0d0d7890 */ /* 0x000fc4000fffe03f */
[----:B------:R-:W-:Y:S02]  /*4120*/  USHF.L.U32 UR21, UR5, UR21, URZ ;  /* 0x0000001505157299 */ /* 0x000fe4000800063f */
[----:B------:R-:W-:Y:S01]  /*4130*/  ULOP3.LUT UR29, URZ, UR4, URZ, 0x33, !UPT ;  /* 0x000000043f1d7292 */ /* 0x000fe2000f8e333f */
[----:B------:R-:W-:Y:S01]  /*4140*/  ULDC.64 UR14, c[0x0][0x198] ;  /* 0x00006600000e7ab9 */ /* 0x000fe20000000a00 */
[----:B0-----:R-:W-:-:S05]  /*4150*/  VIADD R0, R0, 0xff ;  /* 0x000000ff00007836 */ /* 0x001fca0000000000 */
[----:B------:R-:W-:-:S04]  /*4160*/  SHF.R.S32.HI R5, RZ, 0x1f, R0 ;  /* 0x0000001fff057819 */ /* 0x000fc80000011400 */
[----:B------:R-:W-:Y:S01]  /*4170*/  LEA.HI R5, R5, R0, RZ, 0x8 ;  /* 0x0000000005057211 */ /* 0x000fe200078f40ff */
[----:B------:R-:W-:-:S03]  /*4180*/  IMAD.MOV.U32 R0, RZ, RZ, 0x1 ;  /* 0x00000001ff007424 */ /* 0x000fc600078e00ff */
[----:B------:R-:W-:-:S05]  /*4190*/  SHF.R.S32.HI R8, RZ, 0x8, R5 ;  /* 0x00000008ff087819 */ /* 0x000fca0000011405 */
[----:B------:R-:W-:-:S07]  /*41a0*/  VIADD R9, R8, 0x1 ;  /* 0x0000000108097836 */ /* 0x000fce0000000000 */
.L_x_62:
[----:B------:R-:W-:-:S03]  /*41b0*/  UMOV UR4, 0xffffffff ;  /* 0xffffffff00047882 */ /* 0x000fc60000000000 */
[----:B------:R-:W-:Y:S05]  /*41c0*/  BRA.DIV UR4, `(.L_x_51) ;  /* 0x0000001204087947 */ /* 0x000fea000b800000 */
[----:B------:R-:W-:-:S13]  /*41d0*/  ELECT P6, URZ, PT ;  /* 0x00000000003f782f */ /* 0x000fda00038c0000 */
.L_x_72:
[----:B------:R-:W0:Y:S01]  /*41e0*/  LDC R2, c[0x0][0x28c] ;  /* 0x0000a300ff027b82 */ /* 0x000e220000000800 */
[----:B------:R-:W-:Y:S01]  /*41f0*/  BSSY B1, `(.L_x_52) ;  /* 0x0000059000017945 */ /* 0x000fe20003800000 */
[----:B0-----:R-:W-:-:S13]  /*4200*/  ISETP.LT.OR P6, PT, R2, 0x1, !P6 ;  /* 0x000000010200780c */ /* 0x001fda00077c1670 */
[----:B------:R-:W-:Y:S05]  /*4210*/  @P6 BRA `(.L_x_53) ;  /* 0x0000000400586947 */ /* 0x000fea0003800000 */
[----:B------:R-:W-:Y:S02]  /*4220*/  IMAD.SHL.U32 R13, R13, 0x80, RZ ;  /* 0x000000800d0d7824 */ /* 0x000fe400078e00ff */
[----:B------:R-:W-:Y:S02]  /*4230*/  IMAD.SHL.U32 R20, R20, 0x10, RZ ;  /* 0x0000001014147824 */ /* 0x000fe400078e00ff */
[----:B------:R-:W-:Y:S02]  /*4240*/  IMAD.MOV.U32 R21, RZ, RZ, RZ ;  /* 0x000000ffff157224 */ /* 0x000fe400078e00ff */
[----:B------:R-:W-:Y:S02]  /*4250*/  IMAD.MOV.U32 R2, RZ, RZ, R9 ;  /* 0x000000ffff027224 */ /* 0x000fe400078e0009 */
[----:B------:R-:W-:Y:S02]  /*4260*/  IMAD.MOV.U32 R3, RZ, RZ, R0 ;  /* 0x000000ffff037224 */ /* 0x000fe400078e0000 */
[----:B------:R-:W-:-:S07]  /*4270*/  IMAD.MOV.U32 R4, RZ, RZ, R11 ;  /* 0x000000ffff047224 */ /* 0x000fce00078e000b */
.L_x_57:
[----:B------:R-:W0:Y:S01]  /*4280*/  S2R R6, SR_CgaCtaId ;  /* 0x0000000000067919 */ /* 0x000e220000008800 */
[----:B------:R-:W-:-:S04]  /*4290*/  MOV R5, 0x400 ;  /* 0x0000040000057802 */ /* 0x000fc80000000f00 */
[----:B0-----:R-:W-:Y:S02]  /*42a0*/  LEA R15, R6, R5, 0x18 ;  /* 0x00000005060f7211 */ /* 0x001fe400078ec0ff */
[----:B------:R-:W-:Y:S01]  /*42b0*/  SHF.L.U32 R5, R3, 0x1f, RZ ;  /* 0x0000001f03057819 */ /* 0x000fe200000006ff */
[----:B------:R-:W0:Y:S02]  /*42c0*/  @!P2 LDC R6, c[0x0][0x500] ;  /* 0x00014000ff06ab82 */ /* 0x000e240000000800 */
[----:B------:R-:W-:-:S04]  /*42d0*/  IMAD R14, R4, 0x8, R15 ;  /* 0x00000008040e7824 */ /* 0x000fc800078e020f */
[----:B------:R-:W1:Y:S02]  /*42e0*/  SYNCS.PHASECHK.TRANS64.TRYWAIT P1, [R14+URZ+0x18], R5 ;  /* 0x000018050e0075a7 */ /* 0x000e64000802017f */
[----:B-1----:R-:W-:Y:S05]  /*42f0*/  @!P1 BRA `(.L_x_54) ;  /* 0x0000000c00dc9947 */ /* 0x002fea0003800000 */
.L_x_73:
[----:B-1----:R-:W-:Y:S01]  /*4300*/  PRMT R5, R10, 0x9910, RZ ;  /* 0x000099100a057816 */ /* 0x002fe200000000ff */
[----:B0-----:R0:W-:Y:S03]  /*4310*/  @!P2 SYNCS.ARRIVE.TRANS64 RZ, [R14+URZ], R6 ;  /* 0x000000060effa9a7 */ /* 0x0011e6000800003f */
[----:B------:R-:W-:-:S13]  /*4320*/  ISETP.NE.AND P1, PT, R5, 0x2, PT ;  /* 0x000000020500780c */ /* 0x000fda0003f25270 */
[----:B0-----:R-:W-:Y:S05]  /*4330*/  @P1 BRA `(.L_x_55) ;  /* 0x0000000000041947 */ /* 0x001fea0003800000 */
[----:B------:R-:W-:Y:S01]  /*4340*/  BPT.TRAP 0x1 ;  /* 0x000000040000795c */ /* 0x000fe20000300000 */
.L_x_55:
[----:B------:R-:W-:Y:S05]  /*4350*/  @P0 BRA `(.L_x_56) ;  /* 0x0000000000040947 */ /* 0x000fea0003800000 */
[----:B------:R-:W-:Y:S01]  /*4360*/  BPT.TRAP 0x1 ;  /* 0x000000040000795c */ /* 0x000fe20000300000 */
.L_x_56:
[C-C-:B------:R-:W-:Y:S01]  /*4370*/  IMAD R5, R4.reuse, 0x10000, R15.reuse ;  /* 0x0001000004057824 */ /* 0x140fe200078e020f */
[----:B------:R-:W-:Y:S01]  /*4380*/  R2UR UR10, R21 ;  /* 0x00000000150a72ca */ /* 0x000fe200000e0000 */
[----:B------:R-:W-:Y:S01]  /*4390*/  IMAD R15, R4, 0x2000, R15 ;  /* 0x00002000040f7824 */ /* 0x000fe200078e020f */
[----:B------:R-:W-:Y:S01]  /*43a0*/  R2UR UR9, R14 ;  /* 0x000000000e0972ca */ /* 0x000fe200000e0000 */
[----:B------:R-:W-:Y:S01]  /*43b0*/  UIADD3 UR22, UP0, UR14, 0xf0, URZ ;  /* 0x000000f00e167890 */ /* 0x000fe2000ff1e03f */
[----:B------:R-:W-:Y:S01]  /*43c0*/  R2UR UR40, R5 ;  /* 0x00000000052872ca */ /* 0x000fe200000e0000 */
[----:B------:R-:W-:Y:S01]  /*43d0*/  VIADD R2, R2, 0xffffffff ;  /* 0xffffffff02027836 */ /* 0x000fe20000000000 */
[----:B------:R-:W-:Y:S01]  /*43e0*/  R2UR UR18, R15 ;  /* 0x000000000f1272ca */ /* 0x000fe200000e0000 */
[----:B------:R-:W-:Y:S01]  /*43f0*/  UIADD3.X UR23, URZ, UR15, URZ, UP0, !UPT ;  /* 0x0000000f3f177290 */ /* 0x000fe200087fe43f */
[----:B------:R-:W-:Y:S01]  /*4400*/  R2UR UR11, R13 ;  /* 0x000000000d0b72ca */ /* 0x000fe200000e0000 */
[----:B------:R-:W-:Y:S01]  /*4410*/  UIADD3 UR6, UP1, UR14, 0x1f0, URZ ;  /* 0x000001f00e067890 */ /* 0x000fe2000ff3e03f */
[----:B------:R-:W-:Y:S01]  /*4420*/  R2UR UR12, R7 ;  /* 0x00000000070c72ca */ /* 0x000fe200000e0000 */
[----:B------:R-:W-:Y:S01]  /*4430*/  UMOV UR4, 0x0 ;  /* 0x0000000000047882 */ /* 0x000fe20000000000 */
[----:B------:R-:W-:Y:S01]  /*4440*/  R2UR UR35, R20 ;  /* 0x00000000142372ca */ /* 0x000fe200000e0000 */
[----:B------:R-:W-:Y:S01]  /*4450*/  UIADD3 UR58, UR10, 0x40, URZ ;  /* 0x000000400a3a7890 */ /* 0x000fe2000fffe03f */
[----:B------:R-:W-:Y:S01]  /*4460*/  ISETP.GT.AND P3, PT, R2, 0x1, PT ;  /* 0x000000010200780c */ /* 0x000fe20003f64270 */
[----:B------:R-:W-:Y:S01]  /*4470*/  UIADD3 UR50, UR10, 0x80, URZ ;  /* 0x000000800a327890 */ /* 0x000fe2000fffe03f */
[----:B------:R-:W-:Y:S01]  /*4480*/  VIADD R4, R4, 0x1 ;  /* 0x0000000104047836 */ /* 0x000fe20000000000 */
[----:B------:R-:W-:Y:S01]  /*4490*/  UIADD3 UR8, UR40, 0x100, URZ ;  /* 0x0000010028087890 */ /* 0x000fe2000fffe03f */
[----:B------:R-:W-:Y:S01]  /*44a0*/  VIADD R21, R21, 0x100 ;  /* 0x0000010015157836 */ /* 0x000fe20000000000 */
[----:B------:R-:W-:-:S02]  /*44b0*/  UIADD3 UR56, UR40, 0x4100, URZ ;  /* 0x0000410028387890 */ /* 0x000fc4000fffe03f */
[----:B------:R-:W-:Y:S01]  /*44c0*/  UIADD3 UR48, UR40, 0x8100, URZ ;  /* 0x0000810028307890 */ /* 0x000fe2000fffe03f */
[C---:B------:R-:W-:Y:S01]  /*44d0*/  ISETP.NE.AND P1, PT, R4.reuse, 0x3, PT ;  /* 0x000000030400780c */ /* 0x040fe20003f25270 */
[----:B------:R-:W-:Y:S02]  /*44e0*/  UIADD3 UR42, UR10, 0xc0, URZ ;  /* 0x000000c00a2a7890 */ /* 0x000fe4000fffe03f */
[----:B------:R-:W-:Y:S01]  /*44f0*/  UIADD3 UR40, UR40, 0xc100, URZ ;  /* 0x0000c10028287890 */ /* 0x000fe2000fffe03f */
[----:B------:R-:W-:Y:S01]  /*4500*/  SEL R6, RZ, 0x1, P1 ;  /* 0x00000001ff067807 */ /* 0x000fe20000800000 */
[----:B------:R-:W-:Y:S01]  /*4510*/  UMOV UR5, 0x10000000 ;  /* 0x1000000000057882 */ /* 0x000fe20000000000 */
[----:B------:R-:W-:Y:S01]  /*4520*/  UIADD3.X UR7, URZ, UR15, URZ, UP1, !UPT ;  /* 0x0000000f3f077290 */ /* 0x000fe20008ffe43f */
[----:B------:R0:W-:Y:S01]  /*4530*/  UTMALDG.3D [UR8], [UR22], desc[UR4] ;  /* 0x00000408160075b4 */ /* 0x0001e20008011000 */
[----:B------:R-:W-:Y:S01]  /*4540*/  UIADD3 UR32, UR18, 0x30100, URZ ;  /* 0x0003010012207890 */ /* 0x000fe2000fffe03f */
[----:B------:R-:W-:Y:S01]  /*4550*/  LOP3.LUT R3, R3, R6, RZ, 0x3c, !PT ;  /* 0x0000000603037212 */ /* 0x000fe200078e3cff */
[----:B------:R-:W-:Y:S01]  /*4560*/  UIADD3 UR24, UR18, 0x30900, URZ ;  /* 0x0003090012187890 */ /* 0x000fe2000fffe03f */
[----:B------:R-:W-:Y:S01]  /*4570*/  SEL R4, R4, RZ, P1 ;  /* 0x000000ff04047207 */ /* 0x000fe20000800000 */
[----:B------:R-:W-:Y:S01]  /*4580*/  UIADD3 UR16, UR18, 0x31100, URZ ;  /* 0x0003110012107890 */ /* 0x000fe2000fffe03f */
[----:B------:R-:W-:Y:S01]  /*4590*/  UMOV UR57, UR9 ;  /* 0x0000000900397c82 */ /* 0x000fe20008000000 */
        /* <DEDUP_REMOVED lines=8> */
[----:B------:R1:W-:Y:S01]  /*4620*/  UTMALDG.3D [UR56], [UR22], desc[UR4] ;  /* 0x00000438160075b4 */ /* 0x0003e20008011000 */
[----:B------:R-:W-:Y:S01]  /*4630*/  UMOV UR33, UR9 ;  /* 0x0000000900217c82 */ /* 0x000fe20008000000 */
[----:B------:R-:W-:Y:S01]  /*4640*/  UMOV UR34, UR10 ;  /* 0x0000000a00227c82 */ /* 0x000fe20008000000 */
[----:B------:R-:W-:Y:S01]  /*4650*/  UMOV UR36, UR12 ;  /* 0x0000000c00247c82 */ /* 0x000fe20008000000 */
[----:B------:R-:W-:Y:S01]  /*4660*/  UMOV UR25, UR9 ;  /* 0x0000000900197c82 */ /* 0x000fe20008000000 */
[----:B------:R-:W-:Y:S01]  /*4670*/  UMOV UR27, UR35 ;  /* 0x00000023001b7c82 */ /* 0x000fe20008000000 */
[----:B------:R-:W-:Y:S01]  /*4680*/  UMOV UR28, UR12 ;  /* 0x0000000c001c7c82 */ /* 0x000fe20008000000 */
[----:B------:R-:W-:Y:S01]  /*4690*/  UMOV UR26, UR58 ;  /* 0x0000003a001a7c82 */ /* 0x000fe20008000000 */
[----:B0-----:R-:W-:Y:S01]  /*46a0*/  UIADD3 UR8, UR18, 0x31900, URZ ;  /* 0x0003190012087890 */ /* 0x001fe2000fffe03f */
[----:B------:R1:W-:Y:S01]  /*46b0*/  UTMALDG.3D [UR48], [UR22], desc[UR4] ;  /* 0x00000430160075b4 */ /* 0x0003e20008011000 */
[----:B------:R-:W-:Y:S01]  /*46c0*/  UMOV UR17, UR9 ;  /* 0x0000000900117c82 */ /* 0x000fe20008000000 */
[----:B------:R-:W-:Y:S01]  /*46d0*/  UMOV UR19, UR35 ;  /* 0x0000002300137c82 */ /* 0x000fe20008000000 */
[----:B------:R-:W-:Y:S01]  /*46e0*/  UMOV UR20, UR12 ;  /* 0x0000000c00147c82 */ /* 0x000fe20008000000 */
[----:B------:R-:W-:Y:S01]  /*46f0*/  UMOV UR18, UR50 ;  /* 0x0000003200127c82 */ /* 0x000fe20008000000 */
[----:B------:R-:W-:Y:S01]  /*4700*/  UMOV UR11, UR35 ;  /* 0x00000023000b7c82 */ /* 0x000fe20008000000 */
[----:B------:R-:W-:Y:S01]  /*4710*/  UMOV UR10, UR42 ;  /* 0x0000002a000a7c82 */ /* 0x000fe20008000000 */
[----:B------:R1:W-:Y:S01]  /*4720*/  UTMALDG.3D [UR40], [UR22], desc[UR4] ;  /* 0x00000428160075b4 */ /* 0x0003e20008011000 */
[----:B------:R1:W-:Y:S01]  /*4730*/  UTMALDG.3D [UR32], [UR6], desc[UR4] ;  /* 0x00000420060075b4 */ /* 0x0003e20008011000 */
[----:B------:R1:W-:Y:S01]  /*4740*/  UTMALDG.3D [UR24], [UR6], desc[UR4] ;  /* 0x00000418060075b4 */ /* 0x0003e20008011000 */
[----:B------:R1:W-:Y:S01]  /*4750*/  UTMALDG.3D [UR16], [UR6], desc[UR4] ;  /* 0x00000410060075b4 */ /* 0x0003e20008011000 */
[----:B------:R1:W-:Y:S02]  /*4760*/  UTMALDG.3D [UR8], [UR6], desc[UR4] ;  /* 0x00000408060075b4 */ /* 0x0003e40008011000 */
[----:B-1----:R-:W-:Y:S05]  /*4770*/  @P3 BRA `(.L_x_57) ;  /* 0xfffffff800c03947 */ /* 0x002fea000383ffff */
.L_x_53:
[----:B------:R-:W-:Y:S05]  /*4780*/  BSYNC B1 ;  /* 0x0000000000017941 */ /* 0x000fea0003800000 */
.L_x_52:
[----:B------:R-:W-:Y:S01]  /*4790*/  LOP3.LUT P3, RZ, R12, 0xff, RZ, 0xc0, !PT ;  /* 0x000000ff0cff7812 */ /* 0x000fe2000786c0ff */
[----:B------:R-:W-:Y:S01]  /*47a0*/  IMAD.IADD R4, R8, 0x1, R11 ;  /* 0x0000000108047824 */ /* 0x000fe200078e020b */
[----:B------:R-:W-:Y:S01]  /*47b0*/  IADD3 R16, P4, R16, UR38, RZ ;  /* 0x0000002610107c10 */ /* 0x000fe2000ff9e0ff */
[----:B------:R-:W-:Y:S01]  /*47c0*/  ULDC.64 UR4, c[0x0][0x650] ;  /* 0x0001940000047ab9 */ /* 0x000fe20000000a00 */
[----:B------:R-:W-:Y:S01]  /*47d0*/  BSSY B1, `(.L_x_58) ;  /* 0x000006c000017945 */ /* 0x000fe20003800000 */
[----:B------:R-:W-:Y:S01]  /*47e0*/  IMAD.MOV.U32 R13, RZ, RZ, -0x1 ;  /* 0xffffffffff0d7424 */ /* 0x000fe200078e00ff */
[----:B------:R-:W-:Y:S01]  /*47f0*/  ISETP.GT.U32.AND P1, PT, R4, 0x2, PT ;  /* 0x000000020400780c */ /* 0x000fe20003f24070 */
[----:B------:R-:W-:Y:S01]  /*4800*/  IMAD.MOV.U32 R20, RZ, RZ, -0x1 ;  /* 0xffffffffff147424 */ /* 0x000fe200078e00ff */
[----:B------:R-:W-:Y:S01]  /*4810*/  IADD3.X R17, R17, UR37, RZ, P4, !PT ;  /* 0x0000002511117c10 */ /* 0x000fe2000a7fe4ff */
[----:B------:R-:W-:Y:S01]  /*4820*/  IMAD.MOV.U32 R7, RZ, RZ, -0x1 ;  /* 0xffffffffff077424 */ /* 0x000fe200078e00ff */
[----:B------:R-:W-:-:S02]  /*4830*/  ISETP.LT.U32.AND P1, PT, R8, 0x3, P1 ;  /* 0x000000030800780c */ /* 0x000fc40000f21070 */
[----:B------:R-:W-:Y:S01]  /*4840*/  PRMT R12, RZ, 0x7610, R12 ;  /* 0x00007610ff0c7816 */ /* 0x000fe2000000000c */
[----:B------:R-:W0:Y:S01]  /*4850*/  @P3 S2R R3, SR_CgaCtaId ;  /* 0x0000000000033919 */ /* 0x000e220000008800 */
[----:B------:R-:W-:-:S04]  /*4860*/  @P3 MOV R2, 0x400 ;  /* 0x0000040000023802 */ /* 0x000fc80000000f00 */
[----:B0-----:R-:W-:Y:S01]  /*4870*/  @P3 LEA R5, R3, R2, 0x18 ;  /* 0x0000000203053211 */ /* 0x001fe200078ec0ff */
[----:B------:R-:W-:-:S03]  /*4880*/  IMAD.WIDE.U32 R2, R4, -0x55555555, RZ ;  /* 0xaaaaaaab04027825 */ /* 0x000fc600078e00ff */
[----:B------:R0:W-:Y:S01]  /*4890*/  @P3 SYNCS.ARRIVE.TRANS64.A1T0 RZ, [R5+URZ+0x48], RZ ;  /* 0x000048ff05ff39a7 */ /* 0x0001e2000810003f */
[----:B------:R-:W-:Y:S02]  /*48a0*/  ISETP.GE.U32.AND P3, PT, R8, 0x3, PT ;  /* 0x000000030800780c */ /* 0x000fe40003f66070 */
[----:B------:R-:W-:Y:S02]  /*48b0*/  PRMT R2, RZ, 0x7610, R2 ;  /* 0x00007610ff027816 */ /* 0x000fe40000000002 */
[----:B0-----:R-:W-:Y:S02]  /*48c0*/  SHF.R.U32.HI R5, RZ, 0x1, R3 ;  /* 0x00000001ff057819 */ /* 0x001fe40000011603 */
[----:B------:R-:W-:Y:S02]  /*48d0*/  SEL R3, RZ, 0x1, !P1 ;  /* 0x00000001ff037807 */ /* 0x000fe40004800000 */
[----:B------:R-:W-:Y:S01]  /*48e0*/  ISETP.GE.U32.AND P1, PT, R16, UR4, PT ;  /* 0x0000000410007c0c */ /* 0x000fe2000bf26070 */
[----:B------:R-:W-:Y:S01]  /*48f0*/  IMAD R11, R5, -0x3, R4 ;  /* 0xfffffffd050b7824 */ /* 0x000fe200078e0204 */
[----:B------:R-:W-:-:S02]  /*4900*/  LOP3.LUT R0, R0, R3, RZ, 0x3c, !PT ;  /* 0x0000000300007212 */ /* 0x000fc400078e3cff */
[----:B------:R-:W-:Y:S02]  /*4910*/  ISETP.GE.U32.AND.EX P1, PT, R17, UR5, PT, P1 ;  /* 0x0000000511007c0c */ /* 0x000fe4000bf26110 */
[----:B------:R-:W-:-:S11]  /*4920*/  @P3 LOP3.LUT R0, R0, 0x1, R5, 0x78, !PT ;  /* 0x0000000100003812 */ /* 0x000fd600078e7805 */
[----:B------:R-:W-:Y:S05]  /*4930*/  @P1 BRA `(.L_x_59) ;  /* 0x0000000400541947 */ /* 0x000fea0003800000 */
[----:B------:R-:W-:Y:S01]  /*4940*/  ULDC.64 UR4, c[0x0][0x628] ;  /* 0x00018a0000047ab9 */ /* 0x000fe20000000a00 */
[----:B------:R-:W0:Y:S01]  /*4950*/  S2R R14, SR_CTAID.X ;  /* 0x00000000000e7919 */ /* 0x000e220000002500 */
[----:B------:R-:W-:Y:S01]  /*4960*/  ISETP.NE.U32.AND P1, PT, RZ, UR4, PT ;  /* 0x00000004ff007c0c */ /* 0x000fe2000bf25070 */
[----:B------:R-:W-:Y:S01]  /*4970*/  ULDC UR7, c[0x0][0x630] ;  /* 0x00018c0000077ab9 */ /* 0x000fe20000000800 */
[----:B------:R-:W-:Y:S01]  /*4980*/  IMAD.MOV.U32 R2, RZ, RZ, R16 ;  /* 0x000000ffff027224 */ /* 0x000fe200078e0010 */
[----:B------:R-:W1:Y:S01]  /*4990*/  S2R R13, SR_CTAID.Y ;  /* 0x00000000000d7919 */ /* 0x000e620000002600 */
[----:B------:R-:W-:Y:S01]  /*49a0*/  ISETP.NE.AND.EX P1, PT, RZ, UR5, PT, P1 ;  /* 0x00000005ff007c0c */ /* 0x000fe2000bf25310 */
[----:B------:R-:W-:-:S12]  /*49b0*/  IMAD.MOV.U32 R3, RZ, RZ, R17 ;  /* 0x000000ffff037224 */ /* 0x000fd800078e0011 */
[----:B------:R-:W-:Y:S05]  /*49c0*/  @!P1 BRA `(.L_x_60) ;  /* 0x0000000000289947 */ /* 0x000fea0003800000 */
[----:B------:R-:W-:Y:S02]  /*49d0*/  ULDC UR6, c[0x0][0x634] ;  /* 0x00018d0000067ab9 */ /* 0x000fe40000000800 */
[----:B------:R-:W-:-:S05]  /*49e0*/  IADD3 R7, P1, R16, UR6, RZ ;  /* 0x0000000610077c10 */ /* 0x000fca000ff3e0ff */
[----:B------:R-:W-:-:S04]  /*49f0*/  IMAD.X R15, RZ, RZ, R17, P1 ;  /* 0x000000ffff0f7224 */ /* 0x000fc800008e0611 */
[----:B------:R-:W-:-:S04]  /*4a00*/  IMAD.WIDE.U32 R4, R15, UR4, RZ ;  /* 0x000000040f047c25 */ /* 0x000fc8000f8e00ff */
[----:B------:R-:W-:-:S04]  /*4a10*/  IMAD.WIDE.U32 R4, P1, R7, UR5, R4 ;  /* 0x0000000507047c25 */ /* 0x000fc8000f820004 */
[----:B------:R-:W-:-:S04]  /*4a20*/  IMAD.WIDE.U32 R6, R7, UR4, RZ ;  /* 0x0000000407067c25 */ /* 0x000fc8000f8e00ff */
[----:B------:R-:W-:Y:S01]  /*4a30*/  IMAD.X R3, RZ, RZ, RZ, P1 ;  /* 0x000000ffff037224 */ /* 0x000fe200008e06ff */
[----:B------:R-:W-:Y:S01]  /*4a40*/  IADD3 RZ, P1, R7, R4, RZ ;  /* 0x0000000407ff7210 */ /* 0x000fe20007f3e0ff */
[----:B------:R-:W-:-:S04]  /*4a50*/  IMAD.MOV.U32 R2, RZ, RZ, R5 ;  /* 0x000000ffff027224 */ /* 0x000fc800078e0005 */
[----:B------:R-:W-:-:S08]  /*4a60*/  IMAD.WIDE.U32.X R2, R15, UR5, R2, P1 ;  /* 0x000000050f027c25 */ /* 0x000fd000088e0402 */
.L_x_60:
[--C-:B------:R-:W-:Y:S01]  /*4a70*/  SHF.R.U64 R6, R2, UR7, R3.reuse ;  /* 0x0000000702067c19 */ /* 0x100fe20008001203 */
[----:B------:R-:W-:Y:S01]  /*4a80*/  ULDC.64 UR4, c[0x0][0x620] ;  /* 0x0001880000047ab9 */ /* 0x000fe20000000a00 */
[----:B------:R-:W-:Y:S01]  /*4a90*/  SHF.R.U32.HI R2, RZ, UR7, R3 ;  /* 0x00000007ff027c19 */ /* 0x000fe20008011603 */
[----:B------:R-:W2:Y:S01]  /*4aa0*/  LDC R25, c[0x0][0x144] ;  /* 0x00005100ff197b82 */ /* 0x000ea20000000800 */
[----:B------:R-:W-:Y:S01]  /*4ab0*/  IADD3 R5, P1, RZ, -R6, RZ ;  /* 0x80000006ff057210 */ /* 0x000fe20007f3e0ff */
[----:B------:R-:W-:Y:S01]  /*4ac0*/  ULDC.64 UR8, c[0x0][0x640] ;  /* 0x0001900000087ab9 */ /* 0x000fe20000000a00 */
[----:B0-----:R-:W-:Y:S01]  /*4ad0*/  I2FP.F32.U32 R7, R14 ;  /* 0x0000000e00077245 */ /* 0x001fe20000201000 */
[----:B------:R-:W-:Y:S02]  /*4ae0*/  ULDC UR6, c[0x0][0x608] ;  /* 0x0001820000067ab9 */ /* 0x000fe40000000800 */
[----:B------:R-:W-:Y:S01]  /*4af0*/  IMAD.X R2, RZ, RZ, ~R2, P1 ;  /* 0x000000ffff027224 */ /* 0x000fe200008e0e02 */
[----:B------:R-:W-:Y:S01]  /*4b00*/  ISETP.NE.U32.AND P1, PT, RZ, UR8, PT ;  /* 0x00000008ff007c0c */ /* 0x000fe2000bf25070 */
[----:B------:R-:W0:Y:S02]  /*4b10*/  LDC R20, c[0x0][0x148] ;  /* 0x00005200ff147b82 */ /* 0x000e240000000800 */
[----:B------:R-:W-:Y:S01]  /*4b20*/  IMAD R4, R2, UR4, RZ ;  /* 0x0000000402047c24 */ /* 0x000fe2000f8e02ff */
[----:B------:R-:W-:Y:S01]  /*4b30*/  ISETP.NE.AND.EX P1, PT, RZ, UR9, PT, P1 ;  /* 0x00000009ff007c0c */ /* 0x000fe2000bf25310 */
[----:B------:R-:W-:Y:S01]  /*4b40*/  IMAD.WIDE.U32 R2, R5, UR4, R16 ;  /* 0x0000000405027c25 */ /* 0x000fe2000f8e0010 */
[----:B------:R-:W-:-:S03]  /*4b50*/  ULDC UR4, c[0x0][0x150] ;  /* 0x0000540000047ab9 */ /* 0x000fc60000000800 */
[----:B------:R-:W-:Y:S02]  /*4b60*/  IMAD R5, R5, UR5, R4 ;  /* 0x0000000505057c24 */ /* 0x000fe4000f8e0204 */
[----:B------:R-:W-:Y:S01]  /*4b70*/  FMUL R4, R7, UR4 ;  /* 0x0000000407047c20 */ /* 0x000fe20008400000 */
[----:B------:R-:W-:Y:S01]  /*4b80*/  ULDC UR4, c[0x0][0x618] ;  /* 0x0001860000047ab9 */ /* 0x000fe20000000800 */
[----:B------:R-:W-:Y:S01]  /*4b90*/  ULDC UR5, c[0x0][0x154] ;  /* 0x0000550000057ab9 */ /* 0x000fe20000000800 */
[----:B------:R-:W-:-:S03]  /*4ba0*/  IMAD.IADD R3, R3, 0x1, R5 ;  /* 0x0000000103037824 */ /* 0x000fc600078e0205 */
[----:B------:R-:W3:Y:S02]  /*4bb0*/  F2I.U32.TRUNC.NTZ R4, R4 ;  /* 0x0000000400047305 */ /* 0x000ee4000020f000 */
[----:B------:R-:W-:Y:S02]  /*4bc0*/  SHF.R.U64 R7, R2, UR4, R3 ;  /* 0x0000000402077c19 */ /* 0x000fe40008001203 */
[----:B-1----:R-:W-:-:S05]  /*4bd0*/  I2FP.F32.U32 R2, R13 ;  /* 0x0000000d00027245 */ /* 0x002fca0000201000 */
[----:B------:R-:W-:Y:S01]  /*4be0*/  FMUL R22, R2, UR5 ;  /* 0x0000000502167c20 */ /* 0x000fe20008400000 */
[----:B------:R-:W-:Y:S01]  /*4bf0*/  SHF.R.U32.HI R2, RZ, UR4, R3 ;  /* 0x00000004ff027c19 */ /* 0x000fe20008011603 */
[----:B------:R-:W-:-:S03]  /*4c00*/  ULDC UR4, c[0x0][0x658] ;  /* 0x0001960000047ab9 */ /* 0x000fc60000000800 */
[--C-:B------:R-:W-:Y:S01]  /*4c10*/  SHF.R.U64 R21, R7, UR6, R2.reuse ;  /* 0x0000000607157c19 */ /* 0x100fe20008001202 */
[----:B------:R-:W1:Y:S01]  /*4c20*/  F2I.U32.TRUNC.NTZ R22, R22 ;  /* 0x0000001600167305 */ /* 0x000e62000020f000 */
[----:B------:R-:W-:Y:S01]  /*4c30*/  SHF.R.U32.HI R2, RZ, UR6, R2 ;  /* 0x00000006ff027c19 */ /* 0x000fe20008011602 */
[----:B---3--:R-:W-:-:S03]  /*4c40*/  IMAD.MOV R4, RZ, RZ, -R4 ;  /* 0x000000ffff047224 */ /* 0x008fc600078e0a04 */
[----:B------:R-:W-:Y:S01]  /*4c50*/  SHF.R.U64 R15, R21, UR4, R2 ;  /* 0x00000004150f7c19 */ /* 0x000fe20008001202 */
[----:B--2---:R-:W-:Y:S01]  /*4c60*/  IMAD R14, R25, R4, R14 ;  /* 0x00000004190e7224 */ /* 0x004fe200078e020e */
[----:B------:R-:W-:-:S03]  /*4c70*/  SHF.R.U32.HI R23, RZ, UR4, R2 ;  /* 0x00000004ff177c19 */ /* 0x000fc60008011602 */
[----:B------:R-:W-:Y:S02]  /*4c80*/  IMAD.MOV.U32 R2, RZ, RZ, R15 ;  /* 0x000000ffff027224 */ /* 0x000fe400078e000f */
[----:B------:R-:W-:Y:S01]  /*4c90*/  IMAD.MOV.U32 R3, RZ, RZ, R23 ;  /* 0x000000ffff037224 */ /* 0x000fe200078e0017 */
[----:B-1----:R-:W-:Y:S06]  /*4ca0*/  @!P1 BRA `(.L_x_61) ;  /* 0x0000000000289947 */ /* 0x002fec0003800000 */
[----:B------:R-:W-:Y:S02]  /*4cb0*/  ULDC UR4, c[0x0][0x64c] ;  /* 0x0001930000047ab9 */ /* 0x000fe40000000800 */
[----:B------:R-:W-:-:S05]  /*4cc0*/  IADD3 R3, P1, R15, UR4, RZ ;  /* 0x000000040f037c10 */ /* 0x000fca000ff3e0ff */
[----:B------:R-:W-:-:S04]  /*4cd0*/  IMAD.X R23, RZ, RZ, R23, P1 ;  /* 0x000000ffff177224 */ /* 0x000fc800008e0617 */
[----:B------:R-:W-:-:S04]  /*4ce0*/  IMAD.WIDE.U32 R4, R23, UR8, RZ ;  /* 0x0000000817047c25 */ /* 0x000fc8000f8e00ff */
[----:B------:R-:W-:-:S04]  /*4cf0*/  IMAD.WIDE.U32 R4, P1, R3, UR9, R4 ;  /* 0x0000000903047c25 */ /* 0x000fc8000f820004 */
[----:B------:R-:W-:-:S04]  /*4d00*/  IMAD.WIDE.U32 R2, R3, UR8, RZ ;  /* 0x0000000803027c25 */ /* 0x000fc8000f8e00ff */
[----:B------:R-:W-:Y:S01]  /*4d10*/  IMAD.MOV.U32 R2, RZ, RZ, R5 ;  /* 0x000000ffff027224 */ /* 0x000fe200078e0005 */
[----:B------:R-:W-:Y:S01]  /*4d20*/  IADD3 RZ, P3, R3, R4, RZ ;  /* 0x0000000403ff7210 */ /* 0x000fe20007f7e0ff */
[----:B------:R-:W-:-:S04]  /*4d30*/  IMAD.X R3, RZ, RZ, RZ, P1 ;  /* 0x000000ffff037224 */ /* 0x000fc800008e06ff */
[----:B------:R-:W-:-:S08]  /*4d40*/  IMAD.WIDE.U32.X R2, R23, UR9, R2, P3 ;  /* 0x0000000917027c25 */ /* 0x000fd000098e0402 */
.L_x_61:
[----:B------:R-:W-:Y:S01]  /*4d50*/  ISETP.NE.AND P1, PT, R19, 0x1, PT ;  /* 0x000000011300780c */ /* 0x000fe20003f25270 */
[----:B------:R-:W-:Y:S01]  /*4d60*/  ULDC UR4, c[0x0][0x648] ;  /* 0x0001920000047ab9 */ /* 0x000fe20000000800 */
[----:B------:R-:W-:Y:S01]  /*4d70*/  LOP3.LUT R21, R21, UR29, RZ, 0xc0, !PT ;  /* 0x0000001d15157c12 */ /* 0x000fe2000f8ec0ff */
[----:B------:R-:W-:Y:S01]  /*4d80*/  IMAD.MOV R22, RZ, RZ, -R22 ;  /* 0x000000ffff167224 */ /* 0x000fe200078e0a16 */
[----:B------:R-:W-:Y:S01]  /*4d90*/  SHF.R.U64 R2, R2, UR4, R3 ;  /* 0x0000000402027c19 */ /* 0x000fe20008001203 */
[----:B------:R-:W-:Y:S01]  /*4da0*/  ULDC UR4, c[0x0][0x638] ;  /* 0x00018e0000047ab9 */ /* 0x000fe20000000800 */
[----:B------:R-:W-:Y:S01]  /*4db0*/  ULDC UR5, c[0x0][0x610] ;  /* 0x0001840000057ab9 */ /* 0x000fe20000000800 */
[----:B------:R-:W-:Y:S02]  /*4dc0*/  IMAD.MOV.U32 R3, RZ, RZ, 0x1 ;  /* 0x00000001ff037424 */ /* 0x000fe400078e00ff */
[----:B------:R-:W-:Y:S02]  /*4dd0*/  IMAD.MOV R4, RZ, RZ, -R2 ;  /* 0x000000ffff047224 */ /* 0x000fe400078e0a02 */
[----:B------:R-:W-:Y:S01]  /*4de0*/  IMAD R21, R2, UR21, R21 ;  /* 0x0000001502157c24 */ /* 0x000fe2000f8e0215 */
[----:B------:R-:W-:Y:S01]  /*4df0*/  LOP3.LUT R2, R7, UR13, RZ, 0xc0, !PT ;  /* 0x0000000d07027c12 */ /* 0x000fe2000f8ec0ff */
[----:B0-----:R-:W-:-:S02]  /*4e00*/  @P1 IMAD R14, R20, R22, R13 ;  /* 0x00000016140e1224 */ /* 0x001fc400078e020d */
[----:B------:R-:W-:Y:S01]  /*4e10*/  IMAD R15, R4, UR4, R15 ;  /* 0x00000004040f7c24 */ /* 0x000fe2000f8e020f */
[----:B------:R-:W-:Y:S01]  /*4e20*/  ULDC UR4, c[0x0][0x600] ;  /* 0x0001800000047ab9 */ /* 0x000fe20000000800 */
[----:B------:R-:W-:Y:S02]  /*4e30*/  IMAD R14, R21, UR5, R14 ;  /* 0x00000005150e7c24 */ /* 0x000fe4000f8e020e */
[--C-:B------:R-:W-:Y:S01]  /*4e40*/  IMAD R15, R15, UR4, R2.reuse ;  /* 0x000000040f0f7c24 */ /* 0x100fe2000f8e0202 */
[----:B------:R-:W-:Y:S01]  /*4e50*/  PRMT R2, R3, 0x7610, R2 ;  /* 0x0000761003027816 */ /* 0x000fe20000000002 */
[----:B------:R-:W-:-:S03]  /*4e60*/  IMAD.MOV.U32 R7, RZ, RZ, R6 ;  /* 0x000000ffff077224 */ /* 0x000fc600078e0006 */
[----:B------:R-:W-:Y:S02]  /*4e70*/  SEL R20, R15, R14, !P1 ;  /* 0x0000000e0f147207 */ /* 0x000fe40004800000 */
[----:B------:R-:W-:-:S07]  /*4e80*/  SEL R13, R14, R15, !P1 ;  /* 0x0000000f0e0d7207 */ /* 0x000fce0004800000 */
.L_x_59:
[----:B------:R-:W-:Y:S05]  /*4e90*/  BSYNC B1 ;  /* 0x0000000000017941 */ /* 0x000fea0003800000 */
.L_x_58:
[----:B------:R-:W-:-:S13]  /*4ea0*/  LOP3.LUT P1, RZ, R2, 0xff, RZ, 0xc0, !PT ;  /* 0x000000ff02ff7812 */ /* 0x000fda000782c0ff */
[----:B------:R-:W-:Y:S05]  /*4eb0*/  @P1 BRA `(.L_x_62) ;  /* 0xfffffff000bc1947 */ /* 0x000fea000383ffff */
[----:B------:R-:W-:Y:S05]  /*4ec0*/  BSYNC B0 ;  /* 0x0000000000007941 */ /* 0x000fea0003800000 */
.L_x_50:
[----:B------:R-:W-:-:S03]  /*4ed0*/  UMOV UR4, 0xffffffff ;  /* 0xffffffff00047882 */ /* 0x000fc60000000000 */
[----:B------:R-:W-:Y:S05]  /*4ee0*/  BRA.DIV UR4, `(.L_x_63) ;  /* 0x0000000204f47947 */ /* 0x000fea000b800000 */
[----:B------:R-:W-:-:S13]  /*4ef0*/  ELECT P6, URZ, PT ;  /* 0x00000000003f782f */ /* 0x000fda00038c0000 */
.L_x_76:
[----:B------:R-:W-:Y:S04]  /*4f00*/  BSSY B0, `(.L_x_64) ;  /* 0x0000022000007945 */ /* 0x000fe80003800000 */
[----:B------:R-:W-:Y:S05]  /*4f10*/  @!P6 BRA `(.L_x_65) ;  /* 0x000000000080e947 */ /* 0x000fea0003800000 */
[----:B------:R-:W-:-:S04]  /*4f20*/  LOP3.LUT R18, R18, 0x2, RZ, 0xfc, !PT ;  /* 0x0000000212127812 */ /* 0x000fc800078efcff */
[----:B------:R-:W-:-:S13]  /*4f30*/  ISETP.NE.AND P0, PT, R18, 0x3, PT ;  /* 0x000000031200780c */ /* 0x000fda0003f05270 */
[----:B------:R-:W-:Y:S05]  /*4f40*/  @!P0 BRA `(.L_x_66) ;  /* 0x0000000000048947 */ /* 0x000fea0003800000 */
[----:B------:R-:W-:Y:S01]  /*4f50*/  BPT.TRAP 0x1 ;  /* 0x000000040000795c */ /* 0x000fe20000300000 */
.L_x_66:
[----:B------:R-:W0:Y:S01]  /*4f60*/  S2R R3, SR_CgaCtaId ;  /* 0x0000000000037919 */ /* 0x000e220000008800 */
[----:B------:R-:W-:Y:S02]  /*4f70*/  MOV R2, 0x400 ;  /* 0x0000040000027802 */ /* 0x000fe40000000f00 */
[----:B------:R-:W-:Y:S02]  /*4f80*/  SHF.L.U32 R4, R0, 0x1f, RZ ;  /* 0x0000001f00047819 */ /* 0x000fe400000006ff */
[----:B0-----:R-:W-:-:S05]  /*4f90*/  LEA R2, R3, R2, 0x18 ;  /* 0x0000000203027211 */ /* 0x001fca00078ec0ff */
[----:B------:R-:W-:-:S04]  /*4fa0*/  VIADD R2, R2, 0x18 ;  /* 0x0000001802027836 */ /* 0x000fc80000000000 */
[C---:B------:R-:W-:Y:S02]  /*4fb0*/  IMAD R7, R11.reuse, 0x8, R2 ;  /* 0x000000080b077824 */ /* 0x040fe400078e0202 */
[----:B------:R-:W-:Y:S02]  /*4fc0*/  VIADD R11, R11, 0x1 ;  /* 0x000000010b0b7836 */ /* 0x000fe40000000000 */
[----:B------:R-:W0:Y:S03]  /*4fd0*/  SYNCS.PHASECHK.TRANS64.TRYWAIT P0, [R7+URZ], R4 ;  /* 0x00000004070075a7 */ /* 0x000e26000800017f */
[----:B------:R-:W-:-:S04]  /*4fe0*/  ISETP.NE.AND P1, PT, R11, 0x3, PT ;  /* 0x000000030b00780c */ /* 0x000fc80003f25270 */
[----:B------:R-:W-:Y:S02]  /*4ff0*/  SEL R3, RZ, 0x1, P1 ;  /* 0x00000001ff037807 */ /* 0x000fe40000800000 */
[----:B------:R-:W-:Y:S02]  /*5000*/  SEL R11, R11, RZ, P1 ;  /* 0x000000ff0b0b7207 */ /* 0x000fe40000800000 */
[----:B------:R-:W-:-:S03]  /*5010*/  LOP3.LUT R9, R0, R3, RZ, 0x3c, !PT ;  /* 0x0000000300097212 */ /* 0x000fc600078e3cff */
[----:B------:R-:W-:Y:S01]  /*5020*/  IMAD R6, R11, 0x8, R2 ;  /* 0x000000080b067824 */ /* 0x000fe200078e0202 */
[----:B------:R-:W-:Y:S01]  /*5030*/  SHF.L.U32 R5, R9, 0x1f, RZ ;  /* 0x0000001f09057819 */ /* 0x000fe200000006ff */
[----:B0-----:R-:W-:Y:S06]  /*5040*/  @!P0 BRA `(.L_x_67) ;  /* 0x0000000000bc8947 */ /* 0x001fec0003800000 */
.L_x_77:
[----:B------:R-:W1:Y:S01]  /*5050*/  SYNCS.PHASECHK.TRANS64.TRYWAIT P0, [R6+URZ], R5 ;  /* 0x00000005060075a7 */ /* 0x000e62000800017f */
[----:B------:R-:W-:-:S05]  /*5060*/  VIADD R0, R11, 0x1 ;  /* 0x000000010b007836 */ /* 0x000fca0000000000 */
[----:B------:R-:W-:-:S04]  /*5070*/  ISETP.NE.AND P1, PT, R0, 0x3, PT ;  /* 0x000000030000780c */ /* 0x000fc80003f25270 */
[----:B0-----:R-:W-:Y:S02]  /*5080*/  SEL R4, RZ, 0x1, P1 ;  /* 0x00000001ff047807 */ /* 0x001fe40000800000 */
[----:B------:R-:W-:Y:S02]  /*5090*/  SEL R3, R0, RZ, P1 ;  /* 0x000000ff00037207 */ /* 0x000fe40000800000 */
[----:B------:R-:W-:Y:S01]  /*50a0*/  LOP3.LUT R0, R9, R4, RZ, 0x3c, !PT ;  /* 0x0000000409007212 */ /* 0x000fe200078e3cff */
[----:B-1----:R-:W-:Y:S06]  /*50b0*/  @!P0 BRA `(.L_x_68) ;  /* 0x0000000000b48947 */ /* 0x002fec0003800000 */
.L_x_78:
[----:B------:R-:W-:Y:S01]  /*50c0*/  IMAD R3, R3, 0x8, R2 ;  /* 0x0000000803037824 */ /* 0x000fe200078e0202 */
[----:B------:R-:W-:-:S07]  /*50d0*/  SHF.L.U32 R0, R0, 0x1f, RZ ;  /* 0x0000001f00007819 */ /* 0x000fce00000006ff */
.L_x_69:
[----:B-1----:R1:W2:Y:S02]  /*50e0*/  SYNCS.PHASECHK.TRANS64.TRYWAIT P0, [R3+URZ], R0 ;  /* 0x00000000030075a7 */ /* 0x0022a4000800017f */
[----:B--2---:R-:W-:Y:S05]  /*50f0*/  @!P0 NANOSLEEP.SYNCS 0x989680 ;  /* 0x009896800000895d */ /* 0x004fea0003900000 */
[----:B------:R-:W2:Y:S02]  /*5100*/  @!P0 SYNCS.PHASECHK.TRANS64 P0, [R3+URZ], R0 ;  /* 0x00000000030085a7 */ /* 0x000ea4000800007f */
[----:B--2---:R-:W-:Y:S05]  /*5110*/  @!P0 BRA `(.L_x_69) ;  /* 0xfffffffc00f08947 */ /* 0x004fea000383ffff */
.L_x_65:
[----:B------:R-:W-:Y:S05]  /*5120*/  BSYNC B0 ;  /* 0x0000000000007941 */ /* 0x000fea0003800000 */
.L_x_64:
[----:B------:R-:W-:Y:S05]  /*5130*/  EXIT ;  /* 0x000000000000794d */ /* 0x000fea0003800000 */
.L_x_17:
[----:B-1----:R1:W2:Y:S02]  /*5140*/  SYNCS.PHASECHK.TRANS64.TRYWAIT P1, [R3+URZ], R0 ;  /* 0x00000000030075a7 */ /* 0x0022a4000802017f */
[----:B--2---:R-:W-:Y:S05]  /*5150*/  @!P1 NANOSLEEP.SYNCS 0x989680 ;  /* 0x009896800000995d */ /* 0x004fea0003900000 */
[----:B------:R-:W2:Y:S02]  /*5160*/  @!P1 SYNCS.PHASECHK.TRANS64 P1, [R3+URZ], R0 ;  /* 0x00000000030095a7 */ /* 0x000ea4000802007f */
[----:B--2---:R-:W-:Y:S05]  /*5170*/  @!P1 BRA `(.L_x_17) ;  /* 0xfffffffc00f09947 */ /* 0x004fea000383ffff */
[----:B------:R-:W-:Y:S05]  /*5180*/  BRA `(.L_x_16) ;  /* 0xffffffc000b07947 */ /* 0x000fea000383ffff */
.L_x_22:
[----:B-1----:R-:W-:-:S04]  /*5190*/  IMAD.U32 R3, RZ, RZ, UR4 ;  /* 0x00000004ff037e24 */ /* 0x002fc8000f8e00ff */
[----:B------:R1:W2:Y:S03]  /*51a0*/  SYNCS.PHASECHK.TRANS64.TRYWAIT P1, [R3+URZ], R2 ;  /* 0x00000002030075a7 */ /* 0x0002a6000802017f */
[----:B--2---:R-:W-:Y:S05]  /*51b0*/  @!P1 NANOSLEEP.SYNCS 0x989680 ;  /* 0x009896800000995d */ /* 0x004fea0003900000 */
[----:B------:R-:W2:Y:S02]  /*51c0*/  @!P1 SYNCS.PHASECHK.TRANS64 P1, [R3+URZ], R2 ;  /* 0x00000002030095a7 */ /* 0x000ea4000802007f */
[----:B--2---:R-:W-:Y:S05]  /*51d0*/  @!P1 BRA `(.L_x_22) ;  /* 0xfffffffc00ec9947 */ /* 0x004fea000383ffff */
[----:B------:R-:W-:Y:S05]  /*51e0*/  BRA `(.L_x_21) ;  /* 0xffffffc800d47947 */ /* 0x000fea000383ffff */
.L_x_51:
[----:B------:R-:W-:Y:S01]  /*51f0*/  BSSY B1, `(.L_x_70) ;  /* 0x0000006000017945 */ /* 0x000fe20003800000 */
[----:B------:R-:W-:-:S07]  /*5200*/  IMAD.MOV.U32 R15, RZ, RZ, -0x1 ;  /* 0xffffffffff0f7424 */ /* 0x000fce00078e00ff */
[----:B------:R-:W-:Y:S05]  /*5210*/  WARPSYNC.COLLECTIVE R15, `(.L_x_71) ;  /* 0x000000000f0c7348 */ /* 0x000fea0003c00000 */
[----:B------:R-:W-:Y:S02]  /*5220*/  ELECT P6, UR62, PT ;  /* 0x00000000003e782f */ /* 0x000fe400038c0000 */
[----:B------:R-:W-:Y:S01]  /*5230*/  MOV R14, UR62 ;  /* 0x0000003e000e7c02 */ /* 0x000fe20008000f00 */
[----:B------:R-:W-:Y:S10]  /*5240*/  ENDCOLLECTIVE ;  /* 0x000000000000791b */ /* 0x000ff40003800000 */
.L_x_71:
[----:B------:R-:W-:Y:S05]  /*5250*/  BSYNC B1 ;  /* 0x0000000000017941 */ /* 0x000fea0003800000 */
.L_x_70:
[----:B------:R-:W-:Y:S05]  /*5260*/  BRA `(.L_x_72) ;  /* 0xffffffec00dc7947 */ /* 0x000fea000383ffff */
.L_x_54:
[----:B-1----:R1:W2:Y:S02]  /*5270*/  SYNCS.PHASECHK.TRANS64.TRYWAIT P1, [R14+URZ+0x18], R5 ;  /* 0x000018050e0075a7 */ /* 0x0022a4000802017f */
[----:B--2---:R-:W-:Y:S05]  /*5280*/  @!P1 NANOSLEEP.SYNCS 0x989680 ;  /* 0x009896800000995d */ /* 0x004fea0003900000 */
[----:B------:R-:W2:Y:S02]  /*5290*/  @!P1 SYNCS.PHASECHK.TRANS64 P1, [R14+URZ+0x18], R5 ;  /* 0x000018050e0095a7 */ /* 0x000ea4000802007f */
[----:B--2---:R-:W-:Y:S05]  /*52a0*/  @!P1 BRA `(.L_x_54) ;  /* 0xfffffffc00f09947 */ /* 0x004fea000383ffff */
[----:B------:R-:W-:Y:S05]  /*52b0*/  BRA `(.L_x_73) ;  /* 0xfffffff000107947 */ /* 0x000fea000383ffff */
.L_x_63:
[----:B------:R-:W-:Y:S01]  /*52c0*/  BSSY B0, `(.L_x_74) ;  /* 0x0000006000007945 */ /* 0x000fe20003800000 */
[----:B------:R-:W-:-:S07]  /*52d0*/  IMAD.MOV.U32 R15, RZ, RZ, -0x1 ;  /* 0xffffffffff0f7424 */ /* 0x000fce00078e00ff */
[----:B------:R-:W-:Y:S05]  /*52e0*/  WARPSYNC.COLLECTIVE R15, `(.L_x_75) ;  /* 0x000000000f0c7348 */ /* 0x000fea0003c00000 */
[----:B------:R-:W-:Y:S02]  /*52f0*/  ELECT P6, UR62, PT ;  /* 0x00000000003e782f */ /* 0x000fe400038c0000 */
[----:B------:R-:W-:Y:S01]  /*5300*/  MOV R14, UR62 ;  /* 0x0000003e000e7c02 */ /* 0x000fe20008000f00 */
[----:B------:R-:W-:Y:S10]  /*5310*/  ENDCOLLECTIVE ;  /* 0x000000000000791b */ /* 0x000ff40003800000 */
.L_x_75:
[----:B------:R-:W-:Y:S05]  /*5320*/  BSYNC B0 ;  /* 0x0000000000007941 */ /* 0x000fea0003800000 */
.L_x_74:
[----:B------:R-:W-:Y:S05]  /*5330*/  BRA `(.L_x_76) ;  /* 0xfffffff800f07947 */ /* 0x000fea000383ffff */
.L_x_67:
[----:B0-----:R0:W1:Y:S02]  /*5340*/  SYNCS.PHASECHK.TRANS64.TRYWAIT P0, [R7+URZ], R4 ;  /* 0x00000004070075a7 */ /* 0x001064000800017f */
[----:B-1----:R-:W-:Y:S05]  /*5350*/  @!P0 NANOSLEEP.SYNCS 0x989680 ;  /* 0x009896800000895d */ /* 0x002fea0003900000 */
[----:B------:R-:W1:Y:S02]  /*5360*/  @!P0 SYNCS.PHASECHK.TRANS64 P0, [R7+URZ], R4 ;  /* 0x00000004070085a7 */ /* 0x000e64000800007f */
[----:B-1----:R-:W-:Y:S05]  /*5370*/  @!P0 BRA `(.L_x_67) ;  /* 0xfffffffc00f08947 */ /* 0x002fea000383ffff */
[----:B------:R-:W-:Y:S05]  /*5380*/  BRA `(.L_x_77) ;  /* 0xfffffffc00307947 */ /* 0x000fea000383ffff */
.L_x_68:
[----:B0-----:R0:W1:Y:S02]  /*5390*/  SYNCS.PHASECHK.TRANS64.TRYWAIT P0, [R6+URZ], R5 ;  /* 0x00000005060075a7 */ /* 0x001064000800017f */
[----:B-1----:R-:W-:Y:S05]  /*53a0*/  @!P0 NANOSLEEP.SYNCS 0x989680 ;  /* 0x009896800000895d */ /* 0x002fea0003900000 */
[----:B------:R-:W1:Y:S02]  /*53b0*/  @!P0 SYNCS.PHASECHK.TRANS64 P0, [R6+URZ], R5 ;  /* 0x00000005060085a7 */ /* 0x000e64000800007f */
[----:B-1----:R-:W-:Y:S05]  /*53c0*/  @!P0 BRA `(.L_x_68) ;  /* 0xfffffffc00f08947 */ /* 0x002fea000383ffff */
[----:B------:R-:W-:Y:S05]  /*53d0*/  BRA `(.L_x_78) ;  /* 0xfffffffc00387947 */ /* 0x000fea000383ffff */
.L_x_79:
[----:B------:R-:W-:-:S00]  /*53e0*/  BRA `(.L_x_79) ;  /* 0xfffffffc00fc7947 */ /* 0x000fc0000383ffff */
[----:B------:R-:W-:-:S00]  /*53f0*/  NOP ;  /* 0x0000000000007918 */ /* 0x000fc00000000000 */
        /* <DEDUP_REMOVED lines=8> */
.L_x_80:


//--------------------- .nv.global.init           --------------------------
	.section	.nv.global.init,"aw",@progbits
.nv.global.init:
	.type		$str$22,@object
	.size		$str$22,($str$23 - $str$22)
$str$22:
        /*0000*/ 	.byte	0x6b, 0x5f, 0x74, 0x69, 0x6c, 0x65, 0x5f, 0x63, 0x6f, 0x75, 0x6e, 0x74, 0x20, 0x3e, 0x3d, 0x20
        /*0010*/ 	.byte	0x31, 0x00
	.type		$str$23,@object
	.size		$str$23,(__unnamed_1 - $str$23)
$str$23:
        /*0012*/ 	.byte	0x2f, 0x74, 0x6d, 0x70, 0x2f, 0x63, 0x75, 0x74, 0x6c, 0x61, 0x73, 0x73, 0x5f, 0x73, 0x77, 0x65
        /*0022*/ 	.byte	0x65, 0x70, 0x5f, 0x73, 0x72, 0x63, 0x2f, 0x69, 0x6e, 0x63, 0x6c, 0x75, 0x64, 0x65, 0x2f, 0x63
        /*0032*/ 	.byte	0x75, 0x74, 0x6c, 0x61, 0x73, 0x73, 0x2f, 0x67, 0x65, 0x6d, 0x6d, 0x2f, 0x63, 0x6f, 0x6c, 0x6c
        /*0042*/ 	.byte	0x65, 0x63, 0x74, 0x69, 0x76, 0x65, 0x2f, 0x73, 0x6d, 0x39, 0x30, 0x5f, 0x6d, 0x6d, 0x61, 0x5f
        /*0052*/ 	.byte	0x74, 0x6d, 0x61, 0x5f, 0x67, 0x6d, 0x6d, 0x61, 0x5f, 0x73, 0x73, 0x5f, 0x77, 0x61, 0x72, 0x70
        /*0062*/ 	.byte	0x73, 0x70, 0x65, 0x63, 0x69, 0x61, 0x6c, 0x69, 0x7a, 0x65, 0x64, 0x2e, 0x68, 0x70, 0x70, 0x00
	.type		__unnamed_1,@object
	.size		__unnamed_1,(.L_0 - __unnamed_1)
__unnamed_1:
        /*0072*/ 	.byte	0x76, 0x6f, 0x69, 0x64, 0x20, 0x63, 0x75, 0x74, 0x6c, 0x61, 0x73, 0x73, 0x3a, 0x3a, 0x67, 0x65
        /* <DEDUP_REMOVED lines=179> */
        /*0bb2*/ 	.byte	0x65, 0x6e, 0x74, 0x69, 0x74, 0x79, 0x5d, 0x00
.L_0:


//--------------------- .nv.shared._ZN7cutlass13device_kernelINS_4gemm6kernel13GemmUniversalIN4cute5tupleIJiiiiEEENS1_10collective13CollectiveMmaINS1_34MainloopSm90TmaGmmaWarpSpecializedILi3ENS5_IJNS4_1CILi1EEESB_SB_EEENS1_35KernelTmaWarpSpecializedCooperativeEEENS5_IJNSA_ILi128EEENSA_ILi16EEENSA_ILi256EEEEEENS_6half_tENS5_IJlSB_lEEESJ_SK_NS4_8TiledMMAINS4_8MMA_AtomIJNS4_4SM904GMMA25MMA_64x16x16_F32F16F16_SSILNSO_5MajorE0ELSQ_0ELNSO_7ScaleInE1ELSR_1EEEEEENS4_6LayoutINS5_IJNSA_ILi2EEESB_SB_EEENS5_IJSB_NSA_ILi0EEESX_EEEEENS5_IJNS4_10UnderscoreES10_S10_EEEEENS4_13SM90_TMA_LOADENS4_14ComposedLayoutINS4_7SwizzleILi3ELi4ELi3EEENS4_18smem_ptr_flag_bitsILi16EEENSU_INS5_IJNSA_ILi8EEENSA_ILi64EEEEEENS5_IJS1A_SB_EEEEEEEvNS4_8identityES13_S1E_vS1F_EENS_8epilogue10collective6detail29Sm90TmaWarpSpecializedAdapterINS1I_15DefaultEpilogueISJ_SK_SK_NS1H_6thread17LinearCombinationISJ_Li1EffLNS1M_9ScaleType4KindE0ELNS_15FloatRoundStyleE2ESJ_EENS1_15EpilogueDefaultEEEEEvvEEEEvNT_6ParamsE --------------------------
	.section	.nv.shared._ZN7cutlass13device_kernelINS_4gemm6kernel13GemmUniversalIN4cute5tupleIJiiiiEEENS1_10collective13CollectiveMmaINS1_34MainloopSm90TmaGmmaWarpSpecializedILi3ENS5_IJNS4_1CILi1EEESB_SB_EEENS1_35KernelTmaWarpSpecializedCooperativeEEENS5_IJNSA_ILi128EEENSA_ILi16EEENSA_ILi256EEEEEENS_6half_tENS5_IJlSB_lEEESJ_SK_NS4_8TiledMMAINS4_8MMA_AtomIJNS4_4SM904GMMA25MMA_64x16x16_F32F16F16_SSILNSO_5MajorE0ELSQ_0ELNSO_7ScaleInE1ELSR_1EEEEEENS4_6LayoutINS5_IJNSA_ILi2EEESB_SB_EEENS5_IJSB_NSA_ILi0EEESX_EEEEENS5_IJNS4_10UnderscoreES10_S10_EEEEENS4_13SM90_TMA_LOADENS4_14ComposedLayoutINS4_7SwizzleILi3ELi4ELi3EEENS4_18smem_ptr_flag_bitsILi16EEENSU_INS5_IJNSA_ILi8EEENSA_ILi64EEEEEENS5_IJS1A_SB_EEEEEEEvNS4_8identityES13_S1E_vS1F_EENS_8epilogue10collective6detail29Sm90TmaWarpSpecializedAdapterINS1I_15DefaultEpilogueISJ_SK_SK_NS1H_6thread17LinearCombinationISJ_Li1EffLNS1M_9ScaleType4KindE0ELNS_15FloatRoundStyleE2ESJ_EENS1_15EpilogueDefaultEEEEEvvEEEEvNT_6ParamsE,"aw",@nobits
	.sectionflags	@""
	.align	16
	.zero		1024


//--------------------- .nv.shared.reserved.0     --------------------------
	.section	.nv.shared.reserved.0,"aw",@nobits
	.weak		__nv_reservedSMEM_offset_0_alias
	.size		__nv_reservedSMEM_offset_0_alias, 0, 0
	.other		__nv_reservedSMEM_offset_0_alias,@"STO_CUDA_RESERVED_SHARED STV_DEFAULT"
__nv_reservedSMEM_offset_0_alias:
	.zero		0


//--------------------- .nv.global                --------------------------
	.section	.nv.global,"aw",@nobits
.nv.global:
	.type		_ZN40_INTERNAL_90a7f280_4_k_cu_aeece90d_147654cute1_E,@object
	.size		_ZN40_INTERNAL_90a7f280_4_k_cu_aeece90d_147654cute1_E,(_ZN40_INTERNAL_90a7f280_4_k_cu_aeece90d_147654cuda3std3__45__cpo6cbeginE - _ZN40_INTERNAL_90a7f280_4_k_cu_aeece90d_147654cute1_E)
_ZN40_INTERNAL_90a7f280_4_k_cu_aeece90d_147654cute1_E:
	.zero		1
	.type		_ZN40_INTERNAL_90a7f280_4_k_cu_aeece90d_147654cuda3std3__45__cpo6cbeginE,@object
	.size		_ZN40_INTERNAL_90a7f280_4_k_cu_aeece90d_147654cuda3std3__45__cpo6cbeginE,(_ZN40_INTERNAL_90a7f280_4_k_cu_aeece90d_147654cuda3std3__48in_placeE - _ZN40_INTERNAL_90a7f280_4_k_cu_aeece90d_147654cuda3std3__45__cpo6cbeginE)
_ZN40_INTERNAL_90a7f280_4_k_cu_aeece90d_147654cuda3std3__45__cpo6cbeginE:
	.zero		1
	.type		_ZN40_INTERNAL_90a7f280_4_k_cu_aeece90d_147654cuda3std3__48in_placeE,@object
	.size		_ZN40_INTERNAL_90a7f280_4_k_cu_aeece90d_147654cuda3std3__48in_placeE,(_ZN40_INTERNAL_90a7f280_4_k_cu_aeece90d_147654cuda3std6ranges3__45__cpo9iter_moveE - _ZN40_INTERNAL_90a7f280_4_k_cu_aeece90d_147654cuda3std3__48in_placeE)
_ZN40_INTERNAL_90a7f280_4_k_cu_aeece90d_147654cuda3std3__48in_placeE:
	.zero		1
	.type		_ZN40_INTERNAL_90a7f280_4_k_cu_aeece90d_147654cuda3std6ranges3__45__cpo9iter_moveE,@object
	.size		_ZN40_INTERNAL_90a7f280_4_k_cu_aeece90d_147654cuda3std6ranges3__45__cpo9iter_moveE,(_ZN40_INTERNAL_90a7f280_4_k_cu_aeece90d_147654cuda3std3__45__cpo5beginE - _ZN40_INTERNAL_90a7f280_4_k_cu_aeece90d_147654cuda3std6ranges3__45__cpo9iter_moveE)
_ZN40_INTERNAL_90a7f280_4_k_cu_aeece90d_147654cuda3std6ranges3__45__cpo9iter_moveE:
	.zero		1
	.type		_ZN40_INTERNAL_90a7f280_4_k_cu_aeece90d_147654cuda3std3__45__cpo5beginE,@object
	.size		_ZN40_INTERNAL_90a7f280_4_k_cu_aeece90d_147654cuda3std3__45__cpo5beginE,(_ZN40_INTERNAL_90a7f280_4_k_cu_aeece90d_147654cuda3std3__442_GLOBAL__N__90a7f280_4_k_cu_aeece90d_147656ignoreE - _ZN40_INTERNAL_90a7f280_4_k_cu_aeece90d_147654cuda3std3__45__cpo5beginE)
_ZN40_INTERNAL_90a7f280_4_k_cu_aeece90d_147654cuda3std3__45__cpo5beginE:
	.zero		1
	.type		_ZN40_INTERNAL_90a7f280_4_k_cu_aeece90d_147654cuda3std3__442_GLOBAL__N__90a7f280_4_k_cu_aeece90d_147656ignoreE,@object
	.size		_ZN40_INTERNAL_90a7f280_4_k_cu_aeece90d_147654cuda3std3__442_GLOBAL__N__90a7f280_4_k_cu_aeece90d_147656ignoreE,(_ZN40_INTERNAL_90a7f280_4_k_cu_aeece90d_147654cute7productE - _ZN40_INTERNAL_90a7f280_4_k_cu_aeece90d_147654cuda3std3__442_GLOBAL__N__90a7f280_4_k_cu_aeece90d_147656ignoreE)
_ZN40_INTERNAL_90a7f280_4_k_cu_aeece90d_147654cuda3std3__442_GLOBAL__N__90a7f280_4_k_cu_aeece90d_147656ignoreE:
	.zero		1
	.type		_ZN40_INTERNAL_90a7f280_4_k_cu_aeece90d_147654cute7productE,@object
	.size		_ZN40_INTERNAL_90a7f280_4_k_cu_aeece90d_147654cute7productE,(_ZN40_INTERNAL_90a7f280_4_k_cu_aeece90d_147654cuda3std3__45__cpo3endE - _ZN40_INTERNAL_90a7f280_4_k_cu_aeece90d_147654cute7productE)
_ZN40_INTERNAL_90a7f280_4_k_cu_aeece90d_147654cute7productE:
	.zero		1
	.type		_ZN40_INTERNAL_90a7f280_4_k_cu_aeece90d_147654cuda3std3__45__cpo3endE,@object
	.size		_ZN40_INTERNAL_90a7f280_4_k_cu_aeece90d_147654cuda3std3__45__cpo3endE,(_ZN40_INTERNAL_90a7f280_4_k_cu_aeece90d_147654cuda3std3__419piecewise_constructE - _ZN40_INTERNAL_90a7f280_4_k_cu_aeece90d_147654cuda3std3__45__cpo3endE)
_ZN40_INTERNAL_90a7f280_4_k_cu_aeece90d_147654cuda3std3__45__cpo3endE:
	.zero		1
	.type		_ZN40_INTERNAL_90a7f280_4_k_cu_aeece90d_147654cuda3std3__419piecewise_constructE,@object
	.size		_ZN40_INTERNAL_90a7f280_4_k_cu_aeece90d_147654cuda3std3__419piecewise_constructE,(_ZN40_INTERNAL_90a7f280_4_k_cu_aeece90d_147654cuda3std3__45__cpo4cendE - _ZN40_INTERNAL_90a7f280_4_k_cu_aeece90d_147654cuda3std3__419piecewise_constructE)
_ZN40_INTERNAL_90a7f280_4_k_cu_aeece90d_147654cuda3std3__419piecewise_constructE:
	.zero		1
	.type		_ZN40_INTERNAL_90a7f280_4_k_cu_aeece90d_147654cuda3std3__45__cpo4cendE,@object
	.size		_ZN40_INTERNAL_90a7f280_4_k_cu_aeece90d_147654cuda3std3__45__cpo4cendE,(_ZN40_INTERNAL_90a7f280_4_k_cu_aeece90d_147654cuda3std6ranges3__45__cpo4swapE - _ZN40_INTERNAL_90a7f280_4_k_cu_aeece90d_147654cuda3std3__45__cpo4cendE)
_ZN40_INTERNAL_90a7f280_4_k_cu_aeece90d_147654cuda3std3__45__cpo4cendE:
	.zero		1
	.type		_ZN40_INTERNAL_90a7f280_4_k_cu_aeece90d_147654cuda3std6ranges3__45__cpo4swapE,@object
	.size		_ZN40_INTERNAL_90a7f280_4_k_cu_aeece90d_147654cuda3std6ranges3__45__cpo4swapE,(.L_8 - _ZN40_INTERNAL_90a7f280_4_k_cu_aeece90d_147654cuda3std6ranges3__45__cpo4swapE)
_ZN40_INTERNAL_90a7f280_4_k_cu_aeece90d_147654cuda3std6ranges3__45__cpo4swapE:
	.zero		1
.L_8:


//--------------------- .nv.constant0._ZN7cutlass13device_kernelINS_4gemm6kernel13GemmUniversalIN4cute5tupleIJiiiiEEENS1_10collective13CollectiveMmaINS1_34MainloopSm90TmaGmmaWarpSpecializedILi3ENS5_IJNS4_1CILi1EEESB_SB_EEENS1_35KernelTmaWarpSpecializedCooperativeEEENS5_IJNSA_ILi128EEENSA_ILi16EEENSA_ILi256EEEEEENS_6half_tENS5_IJlSB_lEEESJ_SK_NS4_8TiledMMAINS4_8MMA_AtomIJNS4_4SM904GMMA25MMA_64x16x16_F32F16F16_SSILNSO_5MajorE0ELSQ_0ELNSO_7ScaleInE1ELSR_1EEEEEENS4_6LayoutINS5_IJNSA_ILi2EEESB_SB_EEENS5_IJSB_NSA_ILi0EEESX_EEEEENS5_IJNS4_10UnderscoreES10_S10_EEEEENS4_13SM90_TMA_LOADENS4_14ComposedLayoutINS4_7SwizzleILi3ELi4ELi3EEENS4_18smem_ptr_flag_bitsILi16EEENSU_INS5_IJNSA_ILi8EEENSA_ILi64EEEEEENS5_IJS1A_SB_EEEEEEEvNS4_8identityES13_S1E_vS1F_EENS_8epilogue10collective6detail29Sm90TmaWarpSpecializedAdapterINS1I_15DefaultEpilogueISJ_SK_SK_NS1H_6thread17LinearCombinationISJ_Li1EffLNS1M_9ScaleType4KindE0ELNS_15FloatRoundStyleE2ESJ_EENS1_15EpilogueDefaultEEEEEvvEEEEvNT_6ParamsE --------------------------
	.section	.nv.constant0._ZN7cutlass13device_kernelINS_4gemm6kernel13GemmUniversalIN4cute5tupleIJiiiiEEENS1_10collective13CollectiveMmaINS1_34MainloopSm90TmaGmmaWarpSpecializedILi3ENS5_IJNS4_1CILi1EEESB_SB_EEENS1_35KernelTmaWarpSpecializedCooperativeEEENS5_IJNSA_ILi128EEENSA_ILi16EEENSA_ILi256EEEEEENS_6half_tENS5_IJlSB_lEEESJ_SK_NS4_8TiledMMAINS4_8MMA_AtomIJNS4_4SM904GMMA25MMA_64x16x16_F32F16F16_SSILNSO_5MajorE0ELSQ_0ELNSO_7ScaleInE1ELSR_1EEEEEENS4_6LayoutINS5_IJNSA_ILi2EEESB_SB_EEENS5_IJSB_NSA_ILi0EEESX_EEEEENS5_IJNS4_10UnderscoreES10_S10_EEEEENS4_13SM90_TMA_LOADENS4_14ComposedLayoutINS4_7SwizzleILi3ELi4ELi3EEENS4_18smem_ptr_flag_bitsILi16EEENSU_INS5_IJNSA_ILi8EEENSA_ILi64EEEEEENS5_IJS1A_SB_EEEEEEEvNS4_8identityES13_S1E_vS1F_EENS_8epilogue10collective6detail29Sm90TmaWarpSpecializedAdapterINS1I_15DefaultEpilogueISJ_SK_SK_NS1H_6thread17LinearCombinationISJ_Li1EffLNS1M_9ScaleType4KindE0ELNS_15FloatRoundStyleE2ESJ_EENS1_15EpilogueDefaultEEEEEvvEEEEvNT_6ParamsE,"a",@progbits
	.sectionflags	@""
	.align	4
.nv.constant0._ZN7cutlass13device_kernelINS_4gemm6kernel13GemmUniversalIN4cute5tupleIJiiiiEEENS1_10collective13CollectiveMmaINS1_34MainloopSm90TmaGmmaWarpSpecializedILi3ENS5_IJNS4_1CILi1EEESB_SB_EEENS1_35KernelTmaWarpSpecializedCooperativeEEENS5_IJNSA_ILi128EEENSA_ILi16EEENSA_ILi256EEEEEENS_6half_tENS5_IJlSB_lEEESJ_SK_NS4_8TiledMMAINS4_8MMA_AtomIJNS4_4SM904GMMA25MMA_64x16x16_F32F16F16_SSILNSO_5MajorE0ELSQ_0ELNSO_7ScaleInE1ELSR_1EEEEEENS4_6LayoutINS5_IJNSA_ILi2EEESB_SB_EEENS5_IJSB_NSA_ILi0EEESX_EEEEENS5_IJNS4_10UnderscoreES10_S10_EEEEENS4_13SM90_TMA_LOADENS4_14ComposedLayoutINS4_7SwizzleILi3ELi4ELi3EEENS4_18smem_ptr_flag_bitsILi16EEENSU_INS5_IJNSA_ILi8EEENSA_ILi64EEEEEENS5_IJS1A_SB_EEEEEEEvNS4_8identityES13_S1E_vS1F_EENS_8epilogue10collective6detail29Sm90TmaWarpSpecializedAdapterINS1I_15DefaultEpilogueISJ_SK_SK_NS1H_6thread17LinearCombinationISJ_Li1EffLNS1M_9ScaleType4KindE0ELNS_15FloatRoundStyleE2ESJ_EENS1_15EpilogueDefaultEEEEEvvEEEEvNT_6ParamsE:
	.zero		1664


//--------------------- SYMBOLS --------------------------

	.type		.nv.reservedSmem.offset0,@object
	.size		.nv.reservedSmem.offset0,0x4
	.type		__assertfail,@function
